	.target	sm_90a

	.elftype	@"ET_EXEC"


//--------------------- .note.nv.tkinfo           --------------------------
	.section	.note.nv.tkinfo,"",@"SHT_NOTE"
	.sectionflags	@"SHF_NOTE_NV_TKINFO"
	.tkinfo
        /*0018*/ 	.word	0x00000002
        /*0030*/ 	.string	""
        /*0030*/ 	.string	"ptxas"
        /*0030*/ 	.string	"Cuda compilation tools, release 13.0, V13.0.88"
        /*0030*/ 	.string	"Build cuda_13.0.r13.0/compiler.36424714_0"
        /*0030*/ 	.string	"-arch sm_90a -m 64 "



//--------------------- .note.nv.cuinfo           --------------------------
	.section	.note.nv.cuinfo,"",@"SHT_NOTE"
	.sectionflags	@"SHF_NOTE_NV_CUINFO"
        /*0018*/ 	.short	0x0002
        /*001a*/ 	.short	0x005a
        /*001c*/ 	.short	0x0082
	.zero		2


//--------------------- .nv.info                  --------------------------
	.section	.nv.info,"",@"SHT_CUDA_INFO"
	.align	4


	//----- nvinfo : EIATTR_REGCOUNT
	.align		4
        /*0000*/ 	.byte	0x04, 0x2f
        /*0002*/ 	.short	(.L_15 - .L_14)
	.align		4
.L_14:
        /*0004*/ 	.word	index@(_ZN7cutlass13device_kernelINS_4gemm6kernel13GemmUniversalIN4cute5tupleIJiiiiEEENS1_10collective13CollectiveMmaINS1_34MainloopSm90TmaGmmaWarpSpecializedILi14ENS5_IJNS4_1CILi2EEENSA_ILi1EEESC_EEENS1_35KernelTmaWarpSpecializedCooperativeEEENS5_IJNSA_ILi384EEENSA_ILi112EEENSA_ILi16EEEEEENS_6half_tENS5_IJlSC_lEEESK_SL_NS4_8TiledMMAINS4_8MMA_AtomIJNS4_4SM904GMMA25MMA_64x16x16_F32F16F16_SSILNSP_5MajorE0ELSR_0ELNSP_7ScaleInE1ELSS_1EEEEEENS4_6LayoutISD_NS5_IJSC_NSA_ILi0EEESW_EEEEENS5_IJNS4_10UnderscoreESZ_SZ_EEEEENS4_13SM90_TMA_LOADENS4_14ComposedLayoutINS4_7SwizzleILi1ELi4ELi3EEENS4_18smem_ptr_flag_bitsILi16EEENSV_INS5_IJNSA_ILi8EEESI_EEENS5_IJSI_SC_EEEEEEEvNS4_8identityENS4_23SM90_TMA_LOAD_MULTICASTES1C_vS1D_EENS_8epilogue10collective6detail29Sm90TmaWarpSpecializedAdapterINS1H_15DefaultEpilogueISK_SL_SL_NS1G_6thread17LinearCombinationISK_Li1EffLNS1L_9ScaleType4KindE0ELNS_15FloatRoundStyleE2ESK_EENS1_15EpilogueDefaultEEEEEvvEEEEvNT_6ParamsE)
        /*0008*/ 	.word	0x000000a8


	//----- nvinfo : EIATTR_FRAME_SIZE
	.align		4
.L_15:
        /*000c*/ 	.byte	0x04, 0x11
        /*000e*/ 	.short	(.L_17 - .L_16)
	.align		4
.L_16:
        /*0010*/ 	.word	index@(_ZN7cutlass13device_kernelINS_4gemm6kernel13GemmUniversalIN4cute5tupleIJiiiiEEENS1_10collective13CollectiveMmaINS1_34MainloopSm90TmaGmmaWarpSpecializedILi14ENS5_IJNS4_1CILi2EEENSA_ILi1EEESC_EEENS1_35KernelTmaWarpSpecializedCooperativeEEENS5_IJNSA_ILi384EEENSA_ILi112EEENSA_ILi16EEEEEENS_6half_tENS5_IJlSC_lEEESK_SL_NS4_8TiledMMAINS4_8MMA_AtomIJNS4_4SM904GMMA25MMA_64x16x16_F32F16F16_SSILNSP_5MajorE0ELSR_0ELNSP_7ScaleInE1ELSS_1EEEEEENS4_6LayoutISD_NS5_IJSC_NSA_ILi0EEESW_EEEEENS5_IJNS4_10UnderscoreESZ_SZ_EEEEENS4_13SM90_TMA_LOADENS4_14ComposedLayoutINS4_7SwizzleILi1ELi4ELi3EEENS4_18smem_ptr_flag_bitsILi16EEENSV_INS5_IJNSA_ILi8EEESI_EEENS5_IJSI_SC_EEEEEEEvNS4_8identityENS4_23SM90_TMA_LOAD_MULTICASTES1C_vS1D_EENS_8epilogue10collective6detail29Sm90TmaWarpSpecializedAdapterINS1H_15DefaultEpilogueISK_SL_SL_NS1G_6thread17LinearCombinationISK_Li1EffLNS1L_9ScaleType4KindE0ELNS_15FloatRoundStyleE2ESK_EENS1_15EpilogueDefaultEEEEEvvEEEEvNT_6ParamsE)
        /*0014*/ 	.word	0x00000008


	//----- nvinfo : EIATTR_MIN_STACK_SIZE
	.align		4
.L_17:
        /*0018*/ 	.byte	0x04, 0x12
        /*001a*/ 	.short	(.L_19 - .L_18)
	.align		4
.L_18:
        /*001c*/ 	.word	index@(_ZN7cutlass13device_kernelINS_4gemm6kernel13GemmUniversalIN4cute5tupleIJiiiiEEENS1_10collective13CollectiveMmaINS1_34MainloopSm90TmaGmmaWarpSpecializedILi14ENS5_IJNS4_1CILi2EEENSA_ILi1EEESC_EEENS1_35KernelTmaWarpSpecializedCooperativeEEENS5_IJNSA_ILi384EEENSA_ILi112EEENSA_ILi16EEEEEENS_6half_tENS5_IJlSC_lEEESK_SL_NS4_8TiledMMAINS4_8MMA_AtomIJNS4_4SM904GMMA25MMA_64x16x16_F32F16F16_SSILNSP_5MajorE0ELSR_0ELNSP_7ScaleInE1ELSS_1EEEEEENS4_6LayoutISD_NS5_IJSC_NSA_ILi0EEESW_EEEEENS5_IJNS4_10UnderscoreESZ_SZ_EEEEENS4_13SM90_TMA_LOADENS4_14ComposedLayoutINS4_7SwizzleILi1ELi4ELi3EEENS4_18smem_ptr_flag_bitsILi16EEENSV_INS5_IJNSA_ILi8EEESI_EEENS5_IJSI_SC_EEEEEEEvNS4_8identityENS4_23SM90_TMA_LOAD_MULTICASTES1C_vS1D_EENS_8epilogue10collective6detail29Sm90TmaWarpSpecializedAdapterINS1H_15DefaultEpilogueISK_SL_SL_NS1G_6thread17LinearCombinationISK_Li1EffLNS1L_9ScaleType4KindE0ELNS_15FloatRoundStyleE2ESK_EENS1_15EpilogueDefaultEEEEEvvEEEEvNT_6ParamsE)
        /*0020*/ 	.word	0x00000008
.L_19:


//--------------------- .nv.compat                --------------------------
	.section	.nv.compat,"",@"SHT_CUDA_COMPAT_INFO"
	.align	4
        /*0000*/ 	.byte	0x02, 0x09, 0x01, 0x00, 0x02, 0x02, 0x04, 0x00, 0x02, 0x05, 0x05, 0x00, 0x03, 0x07, 0x01, 0x01
        /*0010*/ 	.byte	0x02, 0x03, 0x01, 0x00, 0x02, 0x06, 0x01, 0x00, 0x04, 0x0b, 0x08, 0x00, 0x00, 0x00, 0x00, 0x00
        /*0020*/ 	.byte	0x00, 0x00, 0x00, 0x00


//--------------------- .nv.info._ZN7cutlass13device_kernelINS_4gemm6kernel13GemmUniversalIN4cute5tupleIJiiiiEEENS1_10collective13CollectiveMmaINS1_34MainloopSm90TmaGmmaWarpSpecializedILi14ENS5_IJNS4_1CILi2EEENSA_ILi1EEESC_EEENS1_35KernelTmaWarpSpecializedCooperativeEEENS5_IJNSA_ILi384EEENSA_ILi112EEENSA_ILi16EEEEEENS_6half_tENS5_IJlSC_lEEESK_SL_NS4_8TiledMMAINS4_8MMA_AtomIJNS4_4SM904GMMA25MMA_64x16x16_F32F16F16_SSILNSP_5MajorE0ELSR_0ELNSP_7ScaleInE1ELSS_1EEEEEENS4_6LayoutISD_NS5_IJSC_NSA_ILi0EEESW_EEEEENS5_IJNS4_10UnderscoreESZ_SZ_EEEEENS4_13SM90_TMA_LOADENS4_14ComposedLayoutINS4_7SwizzleILi1ELi4ELi3EEENS4_18smem_ptr_flag_bitsILi16EEENSV_INS5_IJNSA_ILi8EEESI_EEENS5_IJSI_SC_EEEEEEEvNS4_8identityENS4_23SM90_TMA_LOAD_MULTICASTES1C_vS1D_EENS_8epilogue10collective6detail29Sm90TmaWarpSpecializedAdapterINS1H_15DefaultEpilogueISK_SL_SL_NS1G_6thread17LinearCombinationISK_Li1EffLNS1L_9ScaleType4KindE0ELNS_15FloatRoundStyleE2ESK_EENS1_15EpilogueDefaultEEEEEvvEEEEvNT_6ParamsE --------------------------
	.section	.nv.info._ZN7cutlass13device_kernelINS_4gemm6kernel13GemmUniversalIN4cute5tupleIJiiiiEEENS1_10collective13CollectiveMmaINS1_34MainloopSm90TmaGmmaWarpSpecializedILi14ENS5_IJNS4_1CILi2EEENSA_ILi1EEESC_EEENS1_35KernelTmaWarpSpecializedCooperativeEEENS5_IJNSA_ILi384EEENSA_ILi112EEENSA_ILi16EEEEEENS_6half_tENS5_IJlSC_lEEESK_SL_NS4_8TiledMMAINS4_8MMA_AtomIJNS4_4SM904GMMA25MMA_64x16x16_F32F16F16_SSILNSP_5MajorE0ELSR_0ELNSP_7ScaleInE1ELSS_1EEEEEENS4_6LayoutISD_NS5_IJSC_NSA_ILi0EEESW_EEEEENS5_IJNS4_10UnderscoreESZ_SZ_EEEEENS4_13SM90_TMA_LOADENS4_14ComposedLayoutINS4_7SwizzleILi1ELi4ELi3EEENS4_18smem_ptr_flag_bitsILi16EEENSV_INS5_IJNSA_ILi8EEESI_EEENS5_IJSI_SC_EEEEEEEvNS4_8identityENS4_23SM90_TMA_LOAD_MULTICASTES1C_vS1D_EENS_8epilogue10collective6detail29Sm90TmaWarpSpecializedAdapterINS1H_15DefaultEpilogueISK_SL_SL_NS1G_6thread17LinearCombinationISK_Li1EffLNS1L_9ScaleType4KindE0ELNS_15FloatRoundStyleE2ESK_EENS1_15EpilogueDefaultEEEEEvvEEEEvNT_6ParamsE,"",@"SHT_CUDA_INFO"
	.sectionflags	@""
	.align	4


	//----- nvinfo : EIATTR_CUDA_API_VERSION
	.align		4
        /*0000*/ 	.byte	0x04, 0x37
        /*0002*/ 	.short	(.L_21 - .L_20)
.L_20:
        /*0004*/ 	.word	0x00000082


	//----- nvinfo : EIATTR_KPARAM_INFO
	.align		4
.L_21:
        /*0008*/ 	.byte	0x04, 0x17
        /*000a*/ 	.short	(.L_23 - .L_22)
.L_22:
        /*000c*/ 	.word	0x00000000
        /*0010*/ 	.short	0x0000
        /*0012*/ 	.short	0x0070
        /*0014*/ 	.byte	0x00, 0xf0, 0x01, 0x10


	//----- nvinfo : EIATTR_SPARSE_MMA_MASK
	.align		4
.L_23:
        /*0018*/ 	.byte	0x03, 0x50
        /*001a*/ 	.short	0x0000


	//----- nvinfo : EIATTR_MAXREG_COUNT
	.align		4
        /*001c*/ 	.byte	0x03, 0x1b
        /*001e*/ 	.short	0x00a8


	//----- nvinfo : EIATTR_NUM_BARRIERS
	.align		4
        /*0020*/ 	.byte	0x02, 0x4c
        /*0022*/ 	.byte	0x01
	.zero		1


	//----- nvinfo : EIATTR_EXTERNS
	.align		4
        /*0024*/ 	.byte	0x04, 0x0f
        /*0026*/ 	.short	(.L_25 - .L_24)


	//   ....[0]....
	.align		4
.L_24:
        /*0028*/ 	.word	index@(__assertfail)


	//----- nvinfo : EIATTR_ANNOTATIONS
	.align		4
.L_25:
        /*002c*/ 	.byte	0x04, 0x55
        /*002e*/ 	.short	(.L_27 - .L_26)


	//   ....[0]....
.L_26:
        /*0030*/ 	.word	0x00000001
        /*0034*/ 	.byte	0x20, 0x0b, 0x00, 0x00, 0x01, 0x00, 0x00, 0x00, 0x50, 0x0b, 0x00, 0x00, 0x01, 0x00, 0x00, 0x00
        /*0044*/ 	.byte	0x30, 0x10, 0x00, 0x00, 0x01, 0x00, 0x00, 0x00, 0x40, 0x10, 0x00, 0x00, 0x01, 0x00, 0x00, 0x00
        /*0054*/ 	.byte	0x50, 0x2a, 0x00, 0x00, 0x01, 0x00, 0x00, 0x00, 0xa0, 0x2a, 0x00, 0x00, 0x01, 0x00, 0x00, 0x00
        /*0064*/ 	.byte	0x90, 0xdb, 0x00, 0x00, 0x01, 0x00, 0x00, 0x00, 0x70, 0xe1, 0x00, 0x00, 0x01, 0x00, 0x00, 0x00
        /*0074*/ 	.byte	0x80, 0xe1, 0x00, 0x00


	//----- nvinfo : EIATTR_MERCURY_ISA_VERSION
	.align		4
.L_27:
        /*0078*/ 	.byte	0x03, 0x5f
        /*007a*/ 	.short	0x0101


	//----- nvinfo : EIATTR_INT_WARP_WIDE_INSTR_OFFSETS
	.align		4
        /*007c*/ 	.byte	0x04, 0x31
        /*007e*/ 	.short	(.L_29 - .L_28)


	//   ....[0]....
.L_28:
        /*0080*/ 	.word	0x000005f0


	//   ....[1]....
        /*0084*/ 	.word	0x00000610


	//   ....[2]....
        /*0088*/ 	.word	0x000007b0


	//----- nvinfo : EIATTR_COOP_GROUP_MASK_REGIDS
	.align		4
.L_29:
        /*008c*/ 	.byte	0x04, 0x29
        /*008e*/ 	.short	(.L_31 - .L_30)


	//   ....[0]....
.L_30:
        /*0090*/ 	.word	0xffffffff


	//   ....[1]....
        /*0094*/ 	.word	0xffffffff


	//   ....[2]....
        /*0098*/ 	.word	0xffffffff


	//   ....[3]....
        /*009c*/ 	.word	0xffffffff


	//   ....[4]....
        /*00a0*/ 	.word	0xffffffff


	//   ....[5]....
        /*00a4*/ 	.word	0xffffffff


	//----- nvinfo : EIATTR_COOP_GROUP_INSTR_OFFSETS
	.align		4
.L_31:
        /*00a8*/ 	.byte	0x04, 0x28
        /*00aa*/ 	.short	(.L_33 - .L_32)


	//   ....[0]....
.L_32:
        /*00ac*/ 	.word	0x00000070


	//   ....[1]....
        /*00b0*/ 	.word	0x00000080


	//   ....[2]....
        /*00b4*/ 	.word	0x00000140


	//   ....[3]....
        /*00b8*/ 	.word	0x00000450


	//   ....[4]....
        /*00bc*/ 	.word	0x00000970


	//   ....[5]....
        /*00c0*/ 	.word	0x00001420


	//----- nvinfo : EIATTR_REG_RECONFIG
	.align		4
.L_33:
        /*00c4*/ 	.byte	0x01, 0x54
	.zero		2


	//----- nvinfo : EIATTR_SYSCALL_OFFSETS
	.align		4
        /*00c8*/ 	.byte	0x04, 0x46
        /*00ca*/ 	.short	(.L_35 - .L_34)


	//   ....[0]....
.L_34:
        /*00cc*/ 	.word	0x000015d0


	//----- nvinfo : EIATTR_MBARRIER_INSTR_OFFSETS
	.align		4
.L_35:
        /*00d0*/ 	.byte	0x04, 0x39
        /*00d2*/ 	.short	(.L_37 - .L_36)


	//   ....[0]....
.L_36:
        /*00d4*/ 	.word	0x00000260
        /*00d8*/ 	.word	0x000000ff
        /*00dc*/ 	.word	0x00000000
        /*00e0*/ 	.short	0x0100
        /*00e2*/ 	.byte	0x08
	.zero		1


	//   ....[1]....
        /*00e4*/ 	.word	0x00000270
        /*00e8*/ 	.word	0x000000ff
        /*00ec*/ 	.word	0x00000070
        /*00f0*/ 	.short	0x0100
        /*00f2*/ 	.byte	0x08
	.zero		1


	//   ....[2]....
        /*00f4*/ 	.word	0x00000280
        /*00f8*/ 	.word	0x000000ff
        /*00fc*/ 	.word	0x00000008
        /*0100*/ 	.short	0x0100
        /*0102*/ 	.byte	0x08
	.zero		1


	//   ....[3]....
        /*0104*/ 	.word	0x00000290
        /*0108*/ 	.word	0x000000ff
        /*010c*/ 	.word	0x00000078
        /*0110*/ 	.short	0x0100
        /*0112*/ 	.byte	0x08
	.zero		1


	//   ....[4]....
        /*0114*/ 	.word	0x000002a0
        /*0118*/ 	.word	0x000000ff
        /*011c*/ 	.word	0x00000010
        /*0120*/ 	.short	0x0100
        /*0122*/ 	.byte	0x08
	.zero		1


	//   ....[5]....
        /*0124*/ 	.word	0x000002b0
        /*0128*/ 	.word	0x000000ff
        /*012c*/ 	.word	0x00000080
        /*0130*/ 	.short	0x0100
        /*0132*/ 	.byte	0x08
	.zero		1


	//   ....[6]....
        /*0134*/ 	.word	0x000002c0
        /*0138*/ 	.word	0x000000ff
        /*013c*/ 	.word	0x00000018
        /*0140*/ 	.short	0x0100
        /*0142*/ 	.byte	0x08
	.zero		1


	//   ....[7]....
        /*0144*/ 	.word	0x000002d0
        /*0148*/ 	.word	0x000000ff
        /*014c*/ 	.word	0x00000088
        /*0150*/ 	.short	0x0100
        /*0152*/ 	.byte	0x08
	.zero		1


	//   ....[8]....
        /*0154*/ 	.word	0x000002e0
        /*0158*/ 	.word	0x000000ff
        /*015c*/ 	.word	0x00000020
        /*0160*/ 	.short	0x0100
        /*0162*/ 	.byte	0x08
	.zero		1


	//   ....[9]....
        /*0164*/ 	.word	0x000002f0
        /*0168*/ 	.word	0x000000ff
        /*016c*/ 	.word	0x00000090
        /*0170*/ 	.short	0x0100
        /*0172*/ 	.byte	0x08
	.zero		1


	//   ....[10]....
        /*0174*/ 	.word	0x00000300
        /*0178*/ 	.word	0x000000ff
        /*017c*/ 	.word	0x00000028
        /*0180*/ 	.short	0x0100
        /*0182*/ 	.byte	0x08
	.zero		1


	//   ....[11]....
        /*0184*/ 	.word	0x00000310
        /*0188*/ 	.word	0x000000ff
        /*018c*/ 	.word	0x00000098
        /*0190*/ 	.short	0x0100
        /*0192*/ 	.byte	0x08
	.zero		1


	//   ....[12]....
        /*0194*/ 	.word	0x00000320
        /*0198*/ 	.word	0x000000ff
        /*019c*/ 	.word	0x00000030
        /*01a0*/ 	.short	0x0100
        /*01a2*/ 	.byte	0x08
	.zero		1


	//   ....[13]....
        /*01a4*/ 	.word	0x00000330
        /*01a8*/ 	.word	0x000000ff
        /*01ac*/ 	.word	0x000000a0
        /*01b0*/ 	.short	0x0100
        /*01b2*/ 	.byte	0x08
	.zero		1


	//   ....[14]....
        /*01b4*/ 	.word	0x00000340
        /*01b8*/ 	.word	0x000000ff
        /*01bc*/ 	.word	0x00000038
        /*01c0*/ 	.short	0x0100
        /*01c2*/ 	.byte	0x08
	.zero		1


	//   ....[15]....
        /*01c4*/ 	.word	0x00000350
        /*01c8*/ 	.word	0x000000ff
        /*01cc*/ 	.word	0x000000a8
        /*01d0*/ 	.short	0x0100
        /*01d2*/ 	.byte	0x08
	.zero		1


	//   ....[16]....
        /*01d4*/ 	.word	0x00000360
        /*01d8*/ 	.word	0x000000ff
        /*01dc*/ 	.word	0x00000040
        /*01e0*/ 	.short	0x0100
        /*01e2*/ 	.byte	0x08
	.zero		1


	//   ....[17]....
        /*01e4*/ 	.word	0x00000370
        /*01e8*/ 	.word	0x000000ff
        /*01ec*/ 	.word	0x000000b0
        /*01f0*/ 	.short	0x0100
        /*01f2*/ 	.byte	0x08
	.zero		1


	//   ....[18]....
        /*01f4*/ 	.word	0x00000380
        /*01f8*/ 	.word	0x000000ff
        /*01fc*/ 	.word	0x00000048
        /*0200*/ 	.short	0x0100
        /*0202*/ 	.byte	0x08
	.zero		1


	//   ....[19]....
        /*0204*/ 	.word	0x00000390
        /*0208*/ 	.word	0x000000ff
        /*020c*/ 	.word	0x000000b8
        /*0210*/ 	.short	0x0100
        /*0212*/ 	.byte	0x08
	.zero		1


	//   ....[20]....
        /*0214*/ 	.word	0x000003a0
        /*0218*/ 	.word	0x000000ff
        /*021c*/ 	.word	0x00000050
        /*0220*/ 	.short	0x0100
        /*0222*/ 	.byte	0x08
	.zero		1


	//   ....[21]....
        /*0224*/ 	.word	0x000003b0
        /*0228*/ 	.word	0x000000ff
        /*022c*/ 	.word	0x000000c0
        /*0230*/ 	.short	0x0100
        /*0232*/ 	.byte	0x08
	.zero		1


	//   ....[22]....
        /*0234*/ 	.word	0x000003c0
        /*0238*/ 	.word	0x000000ff
        /*023c*/ 	.word	0x00000058
        /*0240*/ 	.short	0x0100
        /*0242*/ 	.byte	0x08
	.zero		1


	//   ....[23]....
        /*0244*/ 	.word	0x000003d0
        /*0248*/ 	.word	0x000000ff
        /*024c*/ 	.word	0x000000c8
        /*0250*/ 	.short	0x0100
        /*0252*/ 	.byte	0x08
	.zero		1


	//   ....[24]....
        /*0254*/ 	.word	0x000003e0
        /*0258*/ 	.word	0x000000ff
        /*025c*/ 	.word	0x00000060
        /*0260*/ 	.short	0x0100
        /*0262*/ 	.byte	0x08
	.zero		1


	//   ....[25]....
        /*0264*/ 	.word	0x000003f0
        /*0268*/ 	.word	0x000000ff
        /*026c*/ 	.word	0x000000d0
        /*0270*/ 	.short	0x0100
        /*0272*/ 	.byte	0x08
	.zero		1


	//   ....[26]....
        /*0274*/ 	.word	0x00000400
        /*0278*/ 	.word	0x000000ff
        /*027c*/ 	.word	0x00000068
        /*0280*/ 	.short	0x0100
        /*0282*/ 	.byte	0x08
	.zero		1


	//   ....[27]....
        /*0284*/ 	.word	0x00000410
        /*0288*/ 	.word	0x000000ff
        /*028c*/ 	.word	0x000000d8
        /*0290*/ 	.short	0x0100
        /*0292*/ 	.byte	0x08
	.zero		1


	//   ....[28]....
        /*0294*/ 	.word	0x00000850
        /*0298*/ 	.word	0x000000ff
        /*029c*/ 	.word	0x000000f0
        /*02a0*/ 	.short	0x0100
        /*02a2*/ 	.byte	0x06
	.zero		1


	//   ....[29]....
        /*02a4*/ 	.word	0x000008f0
        /*02a8*/ 	.word	0x000000ff
        /*02ac*/ 	.word	0x000000f8
        /*02b0*/ 	.short	0x0100
        /*02b2*/ 	.byte	0x06
	.zero		1


	//   ....[30]....
        /*02b4*/ 	.word	0x00001650
        /*02b8*/ 	.word	0x00000003
        /*02bc*/ 	.word	0x00000000
        /*02c0*/ 	.short	0x010a
        /*02c2*/ 	.byte	0x3f
	.zero		1


	//   ....[31]....
        /*02c4*/ 	.word	0x00001690
        /*02c8*/ 	.word	0x00000003
        /*02cc*/ 	.word	0x00000000
        /*02d0*/ 	.short	0x010a
        /*02d2*/ 	.byte	0x3f
	.zero		1


	//   ....[32]....
        /*02d4*/ 	.word	0x00001fc0
        /*02d8*/ 	.word	0x000000ff
        /*02dc*/ 	.word	0x00000000
        /*02e0*/ 	.short	0x010a
        /*02e2*/ 	.byte	0x07
	.zero		1


	//   ....[33]....
        /*02e4*/ 	.word	0x00002000
        /*02e8*/ 	.word	0x000000ff
        /*02ec*/ 	.word	0x00000000
        /*02f0*/ 	.short	0x010a
        /*02f2*/ 	.byte	0x07
	.zero		1


	//   ....[34]....
        /*02f4*/ 	.word	0x00002810
        /*02f8*/ 	.word	0x00000005
        /*02fc*/ 	.word	0x00000000
        /*0300*/ 	.short	0x0101
        /*0302*/ 	.byte	0x3f
	.zero		1


	//   ....[35]....
        /*0304*/ 	.word	0x00002a10
        /*0308*/ 	.word	0x00000003
        /*030c*/ 	.word	0x00000000
        /*0310*/ 	.short	0x0101
        /*0312*/ 	.byte	0x3f
	.zero		1


	//   ....[36]....
        /*0314*/ 	.word	0x0000eab0
        /*0318*/ 	.word	0x0000000f
        /*031c*/ 	.word	0x00000070
        /*0320*/ 	.short	0x010a
        /*0322*/ 	.byte	0x3f
	.zero		1


	//   ....[37]....
        /*0324*/ 	.word	0x0000ee60
        /*0328*/ 	.word	0x00000004
        /*032c*/ 	.word	0x000000f8
        /*0330*/ 	.short	0x0101
        /*0332*/ 	.byte	0x3f
	.zero		1


	//   ....[38]....
        /*0334*/ 	.word	0x0000f5c0
        /*0338*/ 	.word	0x00000007
        /*033c*/ 	.word	0x00000000
        /*0340*/ 	.short	0x010a
        /*0342*/ 	.byte	0x3f
	.zero		1


	//   ....[39]....
        /*0344*/ 	.word	0x0000f640
        /*0348*/ 	.word	0x00000009
        /*034c*/ 	.word	0x00000000
        /*0350*/ 	.short	0x010a
        /*0352*/ 	.byte	0x3f
	.zero		1


	//   ....[40]....
        /*0354*/ 	.word	0x0000f6d0
        /*0358*/ 	.word	0x00000006
        /*035c*/ 	.word	0x00000000
        /*0360*/ 	.short	0x010a
        /*0362*/ 	.byte	0x3f
	.zero		1


	//   ....[41]....
        /*0364*/ 	.word	0x0000f760
        /*0368*/ 	.word	0x00000009
        /*036c*/ 	.word	0x00000000
        /*0370*/ 	.short	0x010a
        /*0372*/ 	.byte	0x3f
	.zero		1


	//   ....[42]....
        /*0374*/ 	.word	0x0000f7f0
        /*0378*/ 	.word	0x00000006
        /*037c*/ 	.word	0x00000000
        /*0380*/ 	.short	0x010a
        /*0382*/ 	.byte	0x3f
	.zero		1


	//   ....[43]....
        /*0384*/ 	.word	0x0000f880
        /*0388*/ 	.word	0x00000009
        /*038c*/ 	.word	0x00000000
        /*0390*/ 	.short	0x010a
        /*0392*/ 	.byte	0x3f
	.zero		1


	//   ....[44]....
        /*0394*/ 	.word	0x0000f910
        /*0398*/ 	.word	0x00000006
        /*039c*/ 	.word	0x00000000
        /*03a0*/ 	.short	0x010a
        /*03a2*/ 	.byte	0x3f
	.zero		1


	//   ....[45]....
        /*03a4*/ 	.word	0x0000f9a0
        /*03a8*/ 	.word	0x00000009
        /*03ac*/ 	.word	0x00000000
        /*03b0*/ 	.short	0x010a
        /*03b2*/ 	.byte	0x3f
	.zero		1


	//   ....[46]....
        /*03b4*/ 	.word	0x0000fa30
        /*03b8*/ 	.word	0x00000006
        /*03bc*/ 	.word	0x00000000
        /*03c0*/ 	.short	0x010a
        /*03c2*/ 	.byte	0x3f
	.zero		1


	//   ....[47]....
        /*03c4*/ 	.word	0x0000fac0
        /*03c8*/ 	.word	0x00000009
        /*03cc*/ 	.word	0x00000000
        /*03d0*/ 	.short	0x010a
        /*03d2*/ 	.byte	0x3f
	.zero		1


	//   ....[48]....
        /*03d4*/ 	.word	0x0000fb50
        /*03d8*/ 	.word	0x00000006
        /*03dc*/ 	.word	0x00000000
        /*03e0*/ 	.short	0x010a
        /*03e2*/ 	.byte	0x3f
	.zero		1


	//   ....[49]....
        /*03e4*/ 	.word	0x0000fbe0
        /*03e8*/ 	.word	0x00000009
        /*03ec*/ 	.word	0x00000000
        /*03f0*/ 	.short	0x010a
        /*03f2*/ 	.byte	0x3f
	.zero		1


	//   ....[50]....
        /*03f4*/ 	.word	0x0000fc70
        /*03f8*/ 	.word	0x00000006
        /*03fc*/ 	.word	0x00000000
        /*0400*/ 	.short	0x010a
        /*0402*/ 	.byte	0x3f
	.zero		1


	//   ....[51]....
        /*0404*/ 	.word	0x0000fd00
        /*0408*/ 	.word	0x00000003
        /*040c*/ 	.word	0x00000000
        /*0410*/ 	.short	0x010a
        /*0412*/ 	.byte	0x3f
	.zero		1


	//   ....[52]....
        /*0414*/ 	.word	0x0000fd60
        /*0418*/ 	.word	0x00000003
        /*041c*/ 	.word	0x00000000
        /*0420*/ 	.short	0x010a
        /*0422*/ 	.byte	0x3f
	.zero		1


	//   ....[53]....
        /*0424*/ 	.word	0x0000fdc0
        /*0428*/ 	.word	0x00000006
        /*042c*/ 	.word	0x00000000
        /*0430*/ 	.short	0x010a
        /*0432*/ 	.byte	0x3f
	.zero		1


	//   ....[54]....
        /*0434*/ 	.word	0x0000fe90
        /*0438*/ 	.word	0x0000000f
        /*043c*/ 	.word	0x00000070
        /*0440*/ 	.short	0x010a
        /*0442*/ 	.byte	0x3f
	.zero		1


	//   ....[55]....
        /*0444*/ 	.word	0x0000ff60
        /*0448*/ 	.word	0x00000007
        /*044c*/ 	.word	0x00000000
        /*0450*/ 	.short	0x010a
        /*0452*/ 	.byte	0x3f
	.zero		1


	//   ....[56]....
        /*0454*/ 	.word	0x0000ffb0
        /*0458*/ 	.word	0x00000009
        /*045c*/ 	.word	0x00000000
        /*0460*/ 	.short	0x010a
        /*0462*/ 	.byte	0x3f
	.zero		1


	//   ....[57]....
        /*0464*/ 	.word	0x00010000
        /*0468*/ 	.word	0x00000006
        /*046c*/ 	.word	0x00000000
        /*0470*/ 	.short	0x010a
        /*0472*/ 	.byte	0x3f
	.zero		1


	//   ....[58]....
        /*0474*/ 	.word	0x00010050
        /*0478*/ 	.word	0x00000009
        /*047c*/ 	.word	0x00000000
        /*0480*/ 	.short	0x010a
        /*0482*/ 	.byte	0x3f
	.zero		1


	//   ....[59]....
        /*0484*/ 	.word	0x000100a0
        /*0488*/ 	.word	0x00000006
        /*048c*/ 	.word	0x00000000
        /*0490*/ 	.short	0x010a
        /*0492*/ 	.byte	0x3f
	.zero		1


	//   ....[60]....
        /*0494*/ 	.word	0x000100f0
        /*0498*/ 	.word	0x00000009
        /*049c*/ 	.word	0x00000000
        /*04a0*/ 	.short	0x010a
        /*04a2*/ 	.byte	0x3f
	.zero		1


	//   ....[61]....
        /*04a4*/ 	.word	0x00010140
        /*04a8*/ 	.word	0x00000006
        /*04ac*/ 	.word	0x00000000
        /*04b0*/ 	.short	0x010a
        /*04b2*/ 	.byte	0x3f
	.zero		1


	//   ....[62]....
        /*04b4*/ 	.word	0x00010190
        /*04b8*/ 	.word	0x00000009
        /*04bc*/ 	.word	0x00000000
        /*04c0*/ 	.short	0x010a
        /*04c2*/ 	.byte	0x3f
	.zero		1


	//   ....[63]....
        /*04c4*/ 	.word	0x000101e0
        /*04c8*/ 	.word	0x00000006
        /*04cc*/ 	.word	0x00000000
        /*04d0*/ 	.short	0x010a
        /*04d2*/ 	.byte	0x3f
	.zero		1


	//   ....[64]....
        /*04d4*/ 	.word	0x00010230
        /*04d8*/ 	.word	0x00000009
        /*04dc*/ 	.word	0x00000000
        /*04e0*/ 	.short	0x010a
        /*04e2*/ 	.byte	0x3f
	.zero		1


	//   ....[65]....
        /*04e4*/ 	.word	0x00010280
        /*04e8*/ 	.word	0x00000006
        /*04ec*/ 	.word	0x00000000
        /*04f0*/ 	.short	0x010a
        /*04f2*/ 	.byte	0x3f
	.zero		1


	//   ....[66]....
        /*04f4*/ 	.word	0x000102d0
        /*04f8*/ 	.word	0x00000009
        /*04fc*/ 	.word	0x00000000
        /*0500*/ 	.short	0x010a
        /*0502*/ 	.byte	0x3f
	.zero		1


	//   ....[67]....
        /*0504*/ 	.word	0x00010320
        /*0508*/ 	.word	0x00000006
        /*050c*/ 	.word	0x00000000
        /*0510*/ 	.short	0x010a
        /*0512*/ 	.byte	0x3f
	.zero		1


	//----- nvinfo : EIATTR_NUM_MBARRIERS
	.align		4
.L_37:
        /*0514*/ 	.byte	0x03, 0x38
        /*0516*/ 	.short	0x001e


	//----- nvinfo : EIATTR_EXIT_INSTR_OFFSETS
	.align		4
        /*0518*/ 	.byte	0x04, 0x1c
        /*051a*/ 	.short	(.L_39 - .L_38)


	//   ....[0]....
.L_38:
        /*051c*/ 	.word	0x00000ac0


	//   ....[1]....
        /*0520*/ 	.word	0x00001330


	//   ....[2]....
        /*0524*/ 	.word	0x0000e1b0


	//   ....[3]....
        /*0528*/ 	.word	0x0000e740


	//   ....[4]....
        /*052c*/ 	.word	0x0000fd50


	//----- nvinfo : EIATTR_MAX_THREADS
	.align		4
.L_39:
        /*0530*/ 	.byte	0x04, 0x05
        /*0532*/ 	.short	(.L_41 - .L_40)
.L_40:
        /*0534*/ 	.word	0x00000180
        /*0538*/ 	.word	0x00000001
        /*053c*/ 	.word	0x00000001


	//----- nvinfo : EIATTR_CRS_STACK_SIZE
	.align		4
.L_41:
        /*0540*/ 	.byte	0x04, 0x1e
        /*0542*/ 	.short	(.L_43 - .L_42)
.L_42:
        /*0544*/ 	.word	0x00000000


	//----- nvinfo : EIATTR_CBANK_PARAM_SIZE
	.align		4
.L_43:
        /*0548*/ 	.byte	0x03, 0x19
        /*054a*/ 	.short	0x0470


	//----- nvinfo : EIATTR_PARAM_CBANK
	.align		4
        /*054c*/ 	.byte	0x04, 0x0a
        /*054e*/ 	.short	(.L_45 - .L_44)
	.align		4
.L_44:
        /*0550*/ 	.word	index@(.nv.constant0._ZN7cutlass13device_kernelINS_4gemm6kernel13GemmUniversalIN4cute5tupleIJiiiiEEENS1_10collective13CollectiveMmaINS1_34MainloopSm90TmaGmmaWarpSpecializedILi14ENS5_IJNS4_1CILi2EEENSA_ILi1EEESC_EEENS1_35KernelTmaWarpSpecializedCooperativeEEENS5_IJNSA_ILi384EEENSA_ILi112EEENSA_ILi16EEEEEENS_6half_tENS5_IJlSC_lEEESK_SL_NS4_8TiledMMAINS4_8MMA_AtomIJNS4_4SM904GMMA25MMA_64x16x16_F32F16F16_SSILNSP_5MajorE0ELSR_0ELNSP_7ScaleInE1ELSS_1EEEEEENS4_6LayoutISD_NS5_IJSC_NSA_ILi0EEESW_EEEEENS5_IJNS4_10UnderscoreESZ_SZ_EEEEENS4_13SM90_TMA_LOADENS4_14ComposedLayoutINS4_7SwizzleILi1ELi4ELi3EEENS4_18smem_ptr_flag_bitsILi16EEENSV_INS5_IJNSA_ILi8EEESI_EEENS5_IJSI_SC_EEEEEEEvNS4_8identityENS4_23SM90_TMA_LOAD_MULTICASTES1C_vS1D_EENS_8epilogue10collective6detail29Sm90TmaWarpSpecializedAdapterINS1H_15DefaultEpilogueISK_SL_SL_NS1G_6thread17LinearCombinationISK_Li1EffLNS1L_9ScaleType4KindE0ELNS_15FloatRoundStyleE2ESK_EENS1_15EpilogueDefaultEEEEEvvEEEEvNT_6ParamsE)
        /*0554*/ 	.short	0x0210
        /*0556*/ 	.short	0x0470


	//----- nvinfo : EIATTR_SW_WAR
	.align		4
.L_45:
        /*0558*/ 	.byte	0x04, 0x36
        /*055a*/ 	.short	(.L_47 - .L_46)
.L_46:
        /*055c*/ 	.word	0x00000008
.L_47:


//--------------------- .nv.callgraph             --------------------------
	.section	.nv.callgraph,"",@"SHT_CUDA_CALLGRAPH"
	.align	4
	.sectionentsize	8
	.align		4
        /*0000*/ 	.word	0x00000000
	.align		4
        /*0004*/ 	.word	0xffffffff
	.align		4
        /*0008*/ 	.word	index@(_ZN7cutlass13device_kernelINS_4gemm6kernel13GemmUniversalIN4cute5tupleIJiiiiEEENS1_10collective13CollectiveMmaINS1_34MainloopSm90TmaGmmaWarpSpecializedILi14ENS5_IJNS4_1CILi2EEENSA_ILi1EEESC_EEENS1_35KernelTmaWarpSpecializedCooperativeEEENS5_IJNSA_ILi384EEENSA_ILi112EEENSA_ILi16EEEEEENS_6half_tENS5_IJlSC_lEEESK_SL_NS4_8TiledMMAINS4_8MMA_AtomIJNS4_4SM904GMMA25MMA_64x16x16_F32F16F16_SSILNSP_5MajorE0ELSR_0ELNSP_7ScaleInE1ELSS_1EEEEEENS4_6LayoutISD_NS5_IJSC_NSA_ILi0EEESW_EEEEENS5_IJNS4_10UnderscoreESZ_SZ_EEEEENS4_13SM90_TMA_LOADENS4_14ComposedLayoutINS4_7SwizzleILi1ELi4ELi3EEENS4_18smem_ptr_flag_bitsILi16EEENSV_INS5_IJNSA_ILi8EEESI_EEENS5_IJSI_SC_EEEEEEEvNS4_8identityENS4_23SM90_TMA_LOAD_MULTICASTES1C_vS1D_EENS_8epilogue10collective6detail29Sm90TmaWarpSpecializedAdapterINS1H_15DefaultEpilogueISK_SL_SL_NS1G_6thread17LinearCombinationISK_Li1EffLNS1L_9ScaleType4KindE0ELNS_15FloatRoundStyleE2ESK_EENS1_15EpilogueDefaultEEEEEvvEEEEvNT_6ParamsE)
	.align		4
        /*000c*/ 	.word	index@(__assertfail)
	.align		4
        /*0010*/ 	.word	0x00000000
	.align		4
        /*0014*/ 	.word	0xfffffffe
	.align		4
        /*0018*/ 	.word	0x00000000
	.align		4
        /*001c*/ 	.word	0xfffffffd
	.align		4
        /*0020*/ 	.word	0x00000000
	.align		4
        /*0024*/ 	.word	0xfffffffc


//--------------------- .nv.constant4             --------------------------
	.section	.nv.constant4,"a",@progbits
	.align	8
	.align		8
.nv.constant4:
        /*0000*/ 	.dword	__assertfail
	.align		8
        /*0008*/ 	.dword	__unnamed_1
	.align		8
        /*0010*/ 	.dword	_ZN39_INTERNAL_d5a00e03_4_k_cu_13033eed_69754cuda3std3__45__cpo5beginE
	.align		8
        /*0018*/ 	.dword	_ZN39_INTERNAL_d5a00e03_4_k_cu_13033eed_69754cuda3std3__45__cpo3endE
	.align		8
        /*0020*/ 	.dword	_ZN39_INTERNAL_d5a00e03_4_k_cu_13033eed_69754cuda3std3__45__cpo6cbeginE
	.align		8
        /*0028*/ 	.dword	_ZN39_INTERNAL_d5a00e03_4_k_cu_13033eed_69754cuda3std3__45__cpo4cendE
	.align		8
        /*0030*/ 	.dword	_ZN39_INTERNAL_d5a00e03_4_k_cu_13033eed_69754cuda3std3__441_GLOBAL__N__d5a00e03_4_k_cu_13033eed_69756ignoreE
	.align		8
        /*0038*/ 	.dword	_ZN39_INTERNAL_d5a00e03_4_k_cu_13033eed_69754cuda3std3__419piecewise_constructE
	.align		8
        /*0040*/ 	.dword	_ZN39_INTERNAL_d5a00e03_4_k_cu_13033eed_69754cuda3std3__48in_placeE
	.align		8
        /*0048*/ 	.dword	_ZN39_INTERNAL_d5a00e03_4_k_cu_13033eed_69754cuda3std6ranges3__45__cpo4swapE
	.align		8
        /*0050*/ 	.dword	_ZN39_INTERNAL_d5a00e03_4_k_cu_13033eed_69754cuda3std6ranges3__45__cpo9iter_moveE
	.align		8
        /*0058*/ 	.dword	_ZN39_INTERNAL_d5a00e03_4_k_cu_13033eed_69754cute7productE
	.align		8
        /*0060*/ 	.dword	_ZN39_INTERNAL_d5a00e03_4_k_cu_13033eed_69754cute1_E
	.align		8
        /*0068*/ 	.dword	$str$22
	.align		8
        /*0070*/ 	.dword	$str$23


//--------------------- .text._ZN7cutlass13device_kernelINS_4gemm6kernel13GemmUniversalIN4cute5tupleIJiiiiEEENS1_10collective13CollectiveMmaINS1_34MainloopSm90TmaGmmaWarpSpecializedILi14ENS5_IJNS4_1CILi2EEENSA_ILi1EEESC_EEENS1_35KernelTmaWarpSpecializedCooperativeEEENS5_IJNSA_ILi384EEENSA_ILi112EEENSA_ILi16EEEEEENS_6half_tENS5_IJlSC_lEEESK_SL_NS4_8TiledMMAINS4_8MMA_AtomIJNS4_4SM904GMMA25MMA_64x16x16_F32F16F16_SSILNSP_5MajorE0ELSR_0ELNSP_7ScaleInE1ELSS_1EEEEEENS4_6LayoutISD_NS5_IJSC_NSA_ILi0EEESW_EEEEENS5_IJNS4_10UnderscoreESZ_SZ_EEEEENS4_13SM90_TMA_LOADENS4_14ComposedLayoutINS4_7SwizzleILi1ELi4ELi3EEENS4_18smem_ptr_flag_bitsILi16EEENSV_INS5_IJNSA_ILi8EEESI_EEENS5_IJSI_SC_EEEEEEEvNS4_8identityENS4_23SM90_TMA_LOAD_MULTICASTES1C_vS1D_EENS_8epilogue10collective6detail29Sm90TmaWarpSpecializedAdapterINS1H_15DefaultEpilogueISK_SL_SL_NS1G_6thread17LinearCombinationISK_Li1EffLNS1L_9ScaleType4KindE0ELNS_15FloatRoundStyleE2ESK_EENS1_15EpilogueDefaultEEEEEvvEEEEvNT_6ParamsE --------------------------
	.section	.text._ZN7cutlass13device_kernelINS_4gemm6kernel13GemmUniversalIN4cute5tupleIJiiiiEEENS1_10collective13CollectiveMmaINS1_34MainloopSm90TmaGmmaWarpSpecializedILi14ENS5_IJNS4_1CILi2EEENSA_ILi1EEESC_EEENS1_35KernelTmaWarpSpecializedCooperativeEEENS5_IJNSA_ILi384EEENSA_ILi112EEENSA_ILi16EEEEEENS_6half_tENS5_IJlSC_lEEESK_SL_NS4_8TiledMMAINS4_8MMA_AtomIJNS4_4SM904GMMA25MMA_64x16x16_F32F16F16_SSILNSP_5MajorE0ELSR_0ELNSP_7ScaleInE1ELSS_1EEEEEENS4_6LayoutISD_NS5_IJSC_NSA_ILi0EEESW_EEEEENS5_IJNS4_10UnderscoreESZ_SZ_EEEEENS4_13SM90_TMA_LOADENS4_14ComposedLayoutINS4_7SwizzleILi1ELi4ELi3EEENS4_18smem_ptr_flag_bitsILi16EEENSV_INS5_IJNSA_ILi8EEESI_EEENS5_IJSI_SC_EEEEEEEvNS4_8identityENS4_23SM90_TMA_LOAD_MULTICASTES1C_vS1D_EENS_8epilogue10collective6detail29Sm90TmaWarpSpecializedAdapterINS1H_15DefaultEpilogueISK_SL_SL_NS1G_6thread17LinearCombinationISK_Li1EffLNS1L_9ScaleType4KindE0ELNS_15FloatRoundStyleE2ESK_EENS1_15EpilogueDefaultEEEEEvvEEEEvNT_6ParamsE,"ax",@progbits
	.align	128
.text._ZN7cutlass13device_kernelINS_4gemm6kernel13GemmUniversalIN4cute5tupleIJiiiiEEENS1_10collective13CollectiveMmaINS1_34MainloopSm90TmaGmmaWarpSpecializedILi14ENS5_IJNS4_1CILi2EEENSA_ILi1EEESC_EEENS1_35KernelTmaWarpSpecializedCooperativeEEENS5_IJNSA_ILi384EEENSA_ILi112EEENSA_ILi16EEEEEENS_6half_tENS5_IJlSC_lEEESK_SL_NS4_8TiledMMAINS4_8MMA_AtomIJNS4_4SM904GMMA25MMA_64x16x16_F32F16F16_SSILNSP_5MajorE0ELSR_0ELNSP_7ScaleInE1ELSS_1EEEEEENS4_6LayoutISD_NS5_IJSC_NSA_ILi0EEESW_EEEEENS5_IJNS4_10UnderscoreESZ_SZ_EEEEENS4_13SM90_TMA_LOADENS4_14ComposedLayoutINS4_7SwizzleILi1ELi4ELi3EEENS4_18smem_ptr_flag_bitsILi16EEENSV_INS5_IJNSA_ILi8EEESI_EEENS5_IJSI_SC_EEEEEEEvNS4_8identityENS4_23SM90_TMA_LOAD_MULTICASTES1C_vS1D_EENS_8epilogue10collective6detail29Sm90TmaWarpSpecializedAdapterINS1H_15DefaultEpilogueISK_SL_SL_NS1G_6thread17LinearCombinationISK_Li1EffLNS1L_9ScaleType4KindE0ELNS_15FloatRoundStyleE2ESK_EENS1_15EpilogueDefaultEEEEEvvEEEEvNT_6ParamsE:
        .type           _ZN7cutlass13device_kernelINS_4gemm6kernel13GemmUniversalIN4cute5tupleIJiiiiEEENS1_10collective13CollectiveMmaINS1_34MainloopSm90TmaGmmaWarpSpecializedILi14ENS5_IJNS4_1CILi2EEENSA_ILi1EEESC_EEENS1_35KernelTmaWarpSpecializedCooperativeEEENS5_IJNSA_ILi384EEENSA_ILi112EEENSA_ILi16EEEEEENS_6half_tENS5_IJlSC_lEEESK_SL_NS4_8TiledMMAINS4_8MMA_AtomIJNS4_4SM904GMMA25MMA_64x16x16_F32F16F16_SSILNSP_5MajorE0ELSR_0ELNSP_7ScaleInE1ELSS_1EEEEEENS4_6LayoutISD_NS5_IJSC_NSA_ILi0EEESW_EEEEENS5_IJNS4_10UnderscoreESZ_SZ_EEEEENS4_13SM90_TMA_LOADENS4_14ComposedLayoutINS4_7SwizzleILi1ELi4ELi3EEENS4_18smem_ptr_flag_bitsILi16EEENSV_INS5_IJNSA_ILi8EEESI_EEENS5_IJSI_SC_EEEEEEEvNS4_8identityENS4_23SM90_TMA_LOAD_MULTICASTES1C_vS1D_EENS_8epilogue10collective6detail29Sm90TmaWarpSpecializedAdapterINS1H_15DefaultEpilogueISK_SL_SL_NS1G_6thread17LinearCombinationISK_Li1EffLNS1L_9ScaleType4KindE0ELNS_15FloatRoundStyleE2ESK_EENS1_15EpilogueDefaultEEEEEvvEEEEvNT_6ParamsE,@function
        .size           _ZN7cutlass13device_kernelINS_4gemm6kernel13GemmUniversalIN4cute5tupleIJiiiiEEENS1_10collective13CollectiveMmaINS1_34MainloopSm90TmaGmmaWarpSpecializedILi14ENS5_IJNS4_1CILi2EEENSA_ILi1EEESC_EEENS1_35KernelTmaWarpSpecializedCooperativeEEENS5_IJNSA_ILi384EEENSA_ILi112EEENSA_ILi16EEEEEENS_6half_tENS5_IJlSC_lEEESK_SL_NS4_8TiledMMAINS4_8MMA_AtomIJNS4_4SM904GMMA25MMA_64x16x16_F32F16F16_SSILNSP_5MajorE0ELSR_0ELNSP_7ScaleInE1ELSS_1EEEEEENS4_6LayoutISD_NS5_IJSC_NSA_ILi0EEESW_EEEEENS5_IJNS4_10UnderscoreESZ_SZ_EEEEENS4_13SM90_TMA_LOADENS4_14ComposedLayoutINS4_7SwizzleILi1ELi4ELi3EEENS4_18smem_ptr_flag_bitsILi16EEENSV_INS5_IJNSA_ILi8EEESI_EEENS5_IJSI_SC_EEEEEEEvNS4_8identityENS4_23SM90_TMA_LOAD_MULTICASTES1C_vS1D_EENS_8epilogue10collective6detail29Sm90TmaWarpSpecializedAdapterINS1H_15DefaultEpilogueISK_SL_SL_NS1G_6thread17LinearCombinationISK_Li1EffLNS1L_9ScaleType4KindE0ELNS_15FloatRoundStyleE2ESK_EENS1_15EpilogueDefaultEEEEEvvEEEEvNT_6ParamsE,(.L_x_422 - _ZN7cutlass13device_kernelINS_4gemm6kernel13GemmUniversalIN4cute5tupleIJiiiiEEENS1_10collective13CollectiveMmaINS1_34MainloopSm90TmaGmmaWarpSpecializedILi14ENS5_IJNS4_1CILi2EEENSA_ILi1EEESC_EEENS1_35KernelTmaWarpSpecializedCooperativeEEENS5_IJNSA_ILi384EEENSA_ILi112EEENSA_ILi16EEEEEENS_6half_tENS5_IJlSC_lEEESK_SL_NS4_8TiledMMAINS4_8MMA_AtomIJNS4_4SM904GMMA25MMA_64x16x16_F32F16F16_SSILNSP_5MajorE0ELSR_0ELNSP_7ScaleInE1ELSS_1EEEEEENS4_6LayoutISD_NS5_IJSC_NSA_ILi0EEESW_EEEEENS5_IJNS4_10UnderscoreESZ_SZ_EEEEENS4_13SM90_TMA_LOADENS4_14ComposedLayoutINS4_7SwizzleILi1ELi4ELi3EEENS4_18smem_ptr_flag_bitsILi16EEENSV_INS5_IJNSA_ILi8EEESI_EEENS5_IJSI_SC_EEEEEEEvNS4_8identityENS4_23SM90_TMA_LOAD_MULTICASTES1C_vS1D_EENS_8epilogue10collective6detail29Sm90TmaWarpSpecializedAdapterINS1H_15DefaultEpilogueISK_SL_SL_NS1G_6thread17LinearCombinationISK_Li1EffLNS1L_9ScaleType4KindE0ELNS_15FloatRoundStyleE2ESK_EENS1_15EpilogueDefaultEEEEEvvEEEEvNT_6ParamsE)
        .other          _ZN7cutlass13device_kernelINS_4gemm6kernel13GemmUniversalIN4cute5tupleIJiiiiEEENS1_10collective13CollectiveMmaINS1_34MainloopSm90TmaGmmaWarpSpecializedILi14ENS5_IJNS4_1CILi2EEENSA_ILi1EEESC_EEENS1_35KernelTmaWarpSpecializedCooperativeEEENS5_IJNSA_ILi384EEENSA_ILi112EEENSA_ILi16EEEEEENS_6half_tENS5_IJlSC_lEEESK_SL_NS4_8TiledMMAINS4_8MMA_AtomIJNS4_4SM904GMMA25MMA_64x16x16_F32F16F16_SSILNSP_5MajorE0ELSR_0ELNSP_7ScaleInE1ELSS_1EEEEEENS4_6LayoutISD_NS5_IJSC_NSA_ILi0EEESW_EEEEENS5_IJNS4_10UnderscoreESZ_SZ_EEEEENS4_13SM90_TMA_LOADENS4_14ComposedLayoutINS4_7SwizzleILi1ELi4ELi3EEENS4_18smem_ptr_flag_bitsILi16EEENSV_INS5_IJNSA_ILi8EEESI_EEENS5_IJSI_SC_EEEEEEEvNS4_8identityENS4_23SM90_TMA_LOAD_MULTICASTES1C_vS1D_EENS_8epilogue10collective6detail29Sm90TmaWarpSpecializedAdapterINS1H_15DefaultEpilogueISK_SL_SL_NS1G_6thread17LinearCombinationISK_Li1EffLNS1L_9ScaleType4KindE0ELNS_15FloatRoundStyleE2ESK_EENS1_15EpilogueDefaultEEEEEvvEEEEvNT_6ParamsE,@"STO_CUDA_ENTRY STV_DEFAULT"
_ZN7cutlass13device_kernelINS_4gemm6kernel13GemmUniversalIN4cute5tupleIJiiiiEEENS1_10collective13CollectiveMmaINS1_34MainloopSm90TmaGmmaWarpSpecializedILi14ENS5_IJNS4_1CILi2EEENSA_ILi1EEESC_EEENS1_35KernelTmaWarpSpecializedCooperativeEEENS5_IJNSA_ILi384EEENSA_ILi112EEENSA_ILi16EEEEEENS_6half_tENS5_IJlSC_lEEESK_SL_NS4_8TiledMMAINS4_8MMA_AtomIJNS4_4SM904GMMA25MMA_64x16x16_F32F16F16_SSILNSP_5MajorE0ELSR_0ELNSP_7ScaleInE1ELSS_1EEEEEENS4_6LayoutISD_NS5_IJSC_NSA_ILi0EEESW_EEEEENS5_IJNS4_10UnderscoreESZ_SZ_EEEEENS4_13SM90_TMA_LOADENS4_14ComposedLayoutINS4_7SwizzleILi1ELi4ELi3EEENS4_18smem_ptr_flag_bitsILi16EEENSV_INS5_IJNSA_ILi8EEESI_EEENS5_IJSI_SC_EEEEEEEvNS4_8identityENS4_23SM90_TMA_LOAD_MULTICASTES1C_vS1D_EENS_8epilogue10collective6detail29Sm90TmaWarpSpecializedAdapterINS1H_15DefaultEpilogueISK_SL_SL_NS1G_6thread17LinearCombinationISK_Li1EffLNS1L_9ScaleType4KindE0ELNS_15FloatRoundStyleE2ESK_EENS1_15EpilogueDefaultEEEEEvvEEEEvNT_6ParamsE:
[----:B------:R-:W0:Y:S02]  /*0000*/  LDC R1, c[0x0][0x28] ;  /* 0x00000a00ff017b82 */ /* 0x000e240000000800 */
[----:B0-----:R-:W-:Y:S01]  /*0010*/  VIADD R1, R1, 0xfffffff8 ;  /* 0xfffffff801017836 */ /* 0x001fe20000000000 */
[----:B------:R-:W0:Y:S01]  /*0020*/  S2R R6, SR_TID.X ;  /* 0x0000000000067919 */ /* 0x000e220000002100 */
[----:B------:R-:W-:Y:S01]  /*0030*/  ELECT P0, URZ, PT ;  /* 0x00000000003f782f */ /* 0x000fe20003800000 */
[----:B------:R-:W-:Y:S01]  /*0040*/  BSSY B0, `(.L_x_0) ;  /* 0x000000f000007945 */ /* 0x000fe20003800000 */
[--C-:B0-----:R-:W-:Y:S02]  /*0050*/  SHF.R.U32.HI R0, RZ, 0x5, R6.reuse ;  /* 0x00000005ff007819 */ /* 0x101fe40000011606 */
[----:B------:R-:W-:-:S03]  /*0060*/  SHF.R.U32.HI R3, RZ, 0x7, R6 ;  /* 0x00000007ff037819 */ /* 0x000fc60000011606 */
[----:B------:R-:W0:Y:S04]  /*0070*/  SHFL.IDX PT, R2, R0, RZ, 0x1f ;  /* 0x00001fff00027589 */ /* 0x000e2800000e0000 */
[----:B------:R1:W2:Y:S01]  /*0080*/  SHFL.IDX PT, R5, R3, RZ, 0x1f ;  /* 0x00001fff03057589 */ /* 0x0002a200000e0000 */
[----:B0-----:R-:W-:-:S13]  /*0090*/  ISETP.NE.OR P0, PT, R2, RZ, !P0 ;  /* 0x000000ff0200720c */ /* 0x001fda0004705670 */
[----:B-12---:R-:W-:Y:S05]  /*00a0*/  @P0 BRA `(.L_x_1) ;  /* 0x0000000000200947 */ /* 0x006fea0003800000 */
[----:B------:R-:W-:Y:S02]  /*00b0*/  ULDC.64 UR4, c[0x0][0x198] ;  /* 0x0000660000047ab9 */ /* 0x000fe40000000a00 */
[----:B------:R-:W-:Y:S02]  /*00c0*/  UIADD3 UR6, UP0, UR4, 0xf0, URZ ;  /* 0x000000f004067890 */ /* 0x000fe4000ff1e03f */
[----:B------:R-:W-:Y:S02]  /*00d0*/  UIADD3 UR4, UP1, UR4, 0x1f0, URZ ;  /* 0x000001f004047890 */ /* 0x000fe4000ff3e03f */
[----:B------:R-:W-:Y:S02]  /*00e0*/  UIADD3.X UR7, URZ, UR5, URZ, UP0, !UPT ;  /* 0x000000053f077290 */ /* 0x000fe400087fe43f */
[----:B------:R-:W-:-:S07]  /*00f0*/  UIADD3.X UR5, URZ, UR5, URZ, UP1, !UPT ;  /* 0x000000053f057290 */ /* 0x000fce0008ffe43f */
[----:B------:R0:W-:Y:S02]  /*0100*/  UTMACCTL.PF [UR6] ;  /* 0x00000000060079b9 */ /* 0x0001e40008040000 */
[----:B------:R0:W-:Y:S02]  /*0110*/  UTMACCTL.PF [UR4] ;  /* 0x00000000040079b9 */ /* 0x0001e40008040000 */
[----:B0-----:R-:W-:Y:S01]  /*0120*/  NOP ;  /* 0x0000000000007918 */ /* 0x001fe20000000000 */
.L_x_1:
[----:B------:R-:W-:Y:S05]  /*0130*/  BSYNC B0 ;  /* 0x0000000000007941 */ /* 0x000fea0003800000 */
.L_x_0:
[----:B------:R-:W0:Y:S02]  /*0140*/  SHFL.IDX PT, R3, R0, RZ, 0x1f ;  /* 0x00001fff00037589 */ /* 0x000e2400000e0000 */
[----:B0-----:R-:W-:-:S13]  /*0150*/  ISETP.NE.AND P0, PT, R3, RZ, PT ;  /* 0x000000ff0300720c */ /* 0x001fda0003f05270 */
[----:B------:R-:W-:Y:S05]  /*0160*/  @P0 BRA `(.L_x_2) ;  /* 0x0000000000b40947 */ /* 0x000fea0003800000 */
[----:B------:R-:W-:Y:S01]  /*0170*/  ELECT P0, URZ, PT ;  /* 0x00000000003f782f */ /* 0x000fe20003800000 */
[----:B------:R-:W-:-:S12]  /*0180*/  BSSY B0, `(.L_x_2) ;  /* 0x000002b000007945 */ /* 0x000fd80003800000 */
[----:B------:R-:W-:Y:S05]  /*0190*/  @!P0 BRA `(.L_x_3) ;  /* 0x0000000000a48947 */ /* 0x000fea0003800000 */
[----:B------:R-:W0:Y:S01]  /*01a0*/  S2UR UR8, SR_CgaCtaId ;  /* 0x00000000000879c3 */ /* 0x000e220000008800 */
[----:B------:R-:W-:Y:S01]  /*01b0*/  UMOV UR4, 0x400 ;  /* 0x0000040000047882 */ /* 0x000fe20000000000 */
[----:B------:R-:W-:Y:S01]  /*01c0*/  UMOV UR5, 0x1 ;  /* 0x0000000100057882 */ /* 0x000fe20000000000 */
[----:B------:R-:W-:Y:S02]  /*01d0*/  UMOV UR6, 0x4 ;  /* 0x0000000400067882 */ /* 0x000fe40000000000 */
[----:B------:R-:W-:-:S04]  /*01e0*/  UIADD3 UR6, -UR6, 0x100000, URZ ;  /* 0x0010000006067890 */ /* 0x000fc8000fffe13f */
[----:B------:R-:W-:Y:S02]  /*01f0*/  USHF.L.U32 UR7, UR6, 0xb, URZ ;  /* 0x0000000b06077899 */ /* 0x000fe4000800063f */
[----:B------:R-:W-:Y:S02]  /*0200*/  USHF.L.U32 UR6, UR6, 0x1, URZ ;  /* 0x0000000106067899 */ /* 0x000fe4000800063f */
[----:B0-----:R-:W-:Y:S02]  /*0210*/  ULEA UR8, UR8, UR4, 0x18 ;  /* 0x0000000408087291 */ /* 0x001fe4000f8ec03f */
[----:B------:R-:W-:-:S04]  /*0220*/  UIADD3 UR4, -UR5, 0x100000, URZ ;  /* 0x0010000005047890 */ /* 0x000fc8000fffe13f */
[----:B------:R-:W-:Y:S02]  /*0230*/  USHF.L.U32 UR5, UR4, 0xb, URZ ;  /* 0x0000000b04057899 */ /* 0x000fe4000800063f */
[----:B------:R-:W-:Y:S01]  /*0240*/  USHF.L.U32 UR4, UR4, 0x1, URZ ;  /* 0x0000000104047899 */ /* 0x000fe2000800063f */
[----:B------:R-:W0:Y:S11]  /*0250*/  FENCE.VIEW.ASYNC.S ;  /* 0x00000000000073c6 */ /* 0x000e360000000000 */
[----:B0-----:R0:W1:Y:S01]  /*0260*/  SYNCS.EXCH.64 URZ, [UR8], UR4 ;  /* 0x00000004083f75b2 */ /* 0x0010620008000100 */
[----:B------:R0:W2:Y:S01]  /*0270*/  SYNCS.EXCH.64 URZ, [UR8+0x70], UR6 ;  /* 0x00007006083f75b2 */ /* 0x0000a20008000100 */
[----:B------:R0:W3:Y:S01]  /*0280*/  SYNCS.EXCH.64 URZ, [UR8+0x8], UR4 ;  /* 0x00000804083f75b2 */ /* 0x0000e20008000100 */
[----:B------:R0:W4:Y:S01]  /*0290*/  SYNCS.EXCH.64 URZ, [UR8+0x78], UR6 ;  /* 0x00007806083f75b2 */ /* 0x0001220008000100 */
[----:B------:R0:W0:Y:S01]  /*02a0*/  SYNCS.EXCH.64 URZ, [UR8+0x10], UR4 ;  /* 0x00001004083f75b2 */ /* 0x0000220008000100 */
        /* <DEDUP_REMOVED lines=23> */
[----:B-1234-:R-:W-:Y:S01]  /*0420*/  NOP ;  /* 0x0000000000007918 */ /* 0x01efe20000000000 */
.L_x_3:
[----:B0-----:R-:W-:Y:S05]  /*0430*/  BSYNC B0 ;  /* 0x0000000000007941 */ /* 0x001fea0003800000 */
.L_x_2:
[----:B------:R-:W-:Y:S01]  /*0440*/  SHF.R.S32.HI R4, RZ, 0x1f, R6 ;  /* 0x0000001fff047819 */ /* 0x000fe20000011406 */
[----:B------:R-:W0:Y:S01]  /*0450*/  SHFL.IDX PT, R0, R0, RZ, 0x1f ;  /* 0x00001fff00007589 */ /* 0x000e2200000e0000 */
[----:B------:R-:W1:Y:S01]  /*0460*/  S2UR UR8, SR_CTAID.X ;  /* 0x00000000000879c3 */ /* 0x000e620000002500 */
[----:B------:R-:W-:Y:S02]  /*0470*/  ELECT P0, URZ, PT ;  /* 0x00000000003f782f */ /* 0x000fe40003800000 */
[----:B------:R-:W-:Y:S01]  /*0480*/  LEA.HI R4, R4, R6, RZ, 0x7 ;  /* 0x0000000604047211 */ /* 0x000fe200078f38ff */
[----:B------:R-:W-:Y:S01]  /*0490*/  ULDC UR4, c[0x0][0x150] ;  /* 0x0000540000047ab9 */ /* 0x000fe20000000800 */
[----:B------:R-:W-:Y:S01]  /*04a0*/  SHF.R.S32.HI R8, RZ, 0x1f, R3 ;  /* 0x0000001fff087819 */ /* 0x000fe20000011403 */
[----:B------:R-:W-:Y:S01]  /*04b0*/  NOP ;  /* 0x0000000000007918 */ /* 0x000fe20000000000 */
[----:B------:R-:W-:Y:S01]  /*04c0*/  LOP3.LUT R4, R4, 0xffffff80, RZ, 0xc0, !PT ;  /* 0xffffff8004047812 */ /* 0x000fe200078ec0ff */
[----:B------:R-:W-:Y:S01]  /*04d0*/  NOP ;  /* 0x0000000000007918 */ /* 0x000fe20000000000 */
[----:B------:R-:W-:Y:S01]  /*04e0*/  LEA.HI R8, R8, R3, RZ, 0x2 ;  /* 0x0000000308087211 */ /* 0x000fe200078f10ff */
[----:B------:R-:W2:Y:S01]  /*04f0*/  LDC R10, c[0x0][0x144] ;  /* 0x00005100ff0a7b82 */ /* 0x000ea20000000800 */
[----:B------:R-:W-:Y:S01]  /*0500*/  ISETP.NE.AND P3, PT, R5, RZ, PT ;  /* 0x000000ff0500720c */ /* 0x000fe20003f65270 */
[----:B------:R-:W-:Y:S01]  /*0510*/  IMAD.IADD R6, R6, 0x1, -R4 ;  /* 0x0000000106067824 */ /* 0x000fe200078e0a04 */
[----:B------:R-:W-:Y:S01]  /*0520*/  LOP3.LUT R8, R8, 0x3ffffffc, RZ, 0xc0, !PT ;  /* 0x3ffffffc08087812 */ /* 0x000fe200078ec0ff */
[----:B------:R-:W3:Y:S03]  /*0530*/  S2R R4, SR_CTAID.Y ;  /* 0x0000000000047919 */ /* 0x000ee60000002600 */
[----:B------:R-:W-:Y:S01]  /*0540*/  SHF.R.S32.HI R7, RZ, 0x1f, R6 ;  /* 0x0000001fff077819 */ /* 0x000fe20000011406 */
[----:B------:R-:W-:Y:S01]  /*0550*/  IMAD.IADD R8, R3, 0x1, -R8 ;  /* 0x0000000103087824 */ /* 0x000fe200078e0a08 */
[----:B------:R-:W4:Y:S02]  /*0560*/  LDC R13, c[0x0][0x140] ;  /* 0x00005000ff0d7b82 */ /* 0x000f240000000800 */
[----:B------:R-:W-:-:S02]  /*0570*/  LEA.HI R7, R7, R6, RZ, 0x3 ;  /* 0x0000000607077211 */ /* 0x000fc400078f18ff */
[----:B0-----:R-:W-:Y:S02]  /*0580*/  ISETP.NE.OR P0, PT, R0, RZ, !P0 ;  /* 0x000000ff0000720c */ /* 0x001fe40004705670 */
[--C-:B------:R-:W-:Y:S02]  /*0590*/  SHF.R.S32.HI R0, RZ, 0x3, R7.reuse ;  /* 0x00000003ff007819 */ /* 0x100fe40000011407 */
[----:B------:R-:W-:Y:S02]  /*05a0*/  SHF.R.S32.HI R7, RZ, 0x1f, R7 ;  /* 0x0000001fff077819 */ /* 0x000fe40000011407 */
[----:B-1----:R-:W-:Y:S02]  /*05b0*/  I2FP.F32.U32 R9, UR8 ;  /* 0x0000000800097c45 */ /* 0x002fe40008201000 */
[----:B------:R-:W-:-:S03]  /*05c0*/  LEA.HI R7, R7, R0, RZ, 0x2 ;  /* 0x0000000007077211 */ /* 0x000fc600078f10ff */
[----:B------:R-:W-:Y:S01]  /*05d0*/  FMUL R9, R9, UR4 ;  /* 0x0000000409097c20 */ /* 0x000fe20008400000 */
[----:B------:R-:W-:Y:S01]  /*05e0*/  LOP3.LUT R7, R7, 0xfffffffc, RZ, 0xc0, !PT ;  /* 0xfffffffc07077812 */ /* 0x000fe200078ec0ff */
[----:B------:R-:W-:Y:S01]  /*05f0*/  VOTEU.ALL UP0, P0 ;  /* 0x00000000003f7886 */ /* 0x000fe20000000000 */
[----:B------:R-:W-:Y:S01]  /*0600*/  ULDC UR4, c[0x0][0x154] ;  /* 0x0000550000047ab9 */ /* 0x000fe20000000800 */
[----:B------:R-:W-:Y:S02]  /*0610*/  VOTEU.ALL UP1, P0 ;  /* 0x00000000003f7886 */ /* 0x000fe40000020000 */
[----:B------:R-:W0:Y:S01]  /*0620*/  F2I.U32.TRUNC.NTZ R9, R9 ;  /* 0x0000000900097305 */ /* 0x000e22000020f000 */
[----:B------:R-:W-:Y:S01]  /*0630*/  IMAD.IADD R7, R0, 0x1, -R7 ;  /* 0x0000000100077824 */ /* 0x000fe200078e0a07 */
[----:B------:R-:W1:Y:S01]  /*0640*/  @!UP0 S2UR UR7, SR_CgaCtaId ;  /* 0x00000000000789c3 */ /* 0x000e620000008800 */
[----:B------:R-:W-:Y:S01]  /*0650*/  @!UP0 UMOV UR6, 0x400 ;  /* 0x0000040000068882 */ /* 0x000fe20000000000 */
[----:B----4-:R-:W-:Y:S01]  /*0660*/  ISETP.EQ.U32.AND P2, PT, R13, 0x1, PT ;  /* 0x000000010d00780c */ /* 0x010fe20003f42070 */
[----:B------:R-:W-:Y:S01]  /*0670*/  IMAD R8, R8, 0x4, R7 ;  /* 0x0000000408087824 */ /* 0x000fe200078e0207 */
[----:B---3--:R-:W-:-:S04]  /*0680*/  I2FP.F32.U32 R3, R4 ;  /* 0x0000000400037245 */ /* 0x008fc80000201000 */
[----:B------:R-:W-:Y:S01]  /*0690*/  LEA.HI R0, R8, R8, RZ, 0x1 ;  /* 0x0000000808007211 */ /* 0x000fe200078f08ff */
[----:B------:R-:W-:Y:S01]  /*06a0*/  FMUL R12, R3, UR4 ;  /* 0x00000004030c7c20 */ /* 0x000fe20008400000 */
[----:B------:R-:W3:Y:S01]  /*06b0*/  LDC R7, c[0x0][0x148] ;  /* 0x00005200ff077b82 */ /* 0x000ee20000000800 */
[----:B------:R-:W-:Y:S01]  /*06c0*/  UMOV UR4, 0x20 ;  /* 0x0000002000047882 */ /* 0x000fe20000000000 */
[----:B------:R-:W-:Y:S01]  /*06d0*/  LOP3.LUT R11, R0, 0xfffffffe, RZ, 0xc0, !PT ;  /* 0xfffffffe000b7812 */ /* 0x000fe200078ec0ff */
[----:B------:R-:W-:-:S04]  /*06e0*/  @!UP0 UIADD3 UR4, -UR4, 0x100000, URZ ;  /* 0x0010000004048890 */ /* 0x000fc8000fffe13f */
[----:B------:R-:W-:Y:S02]  /*06f0*/  @!UP0 USHF.L.U32 UR5, UR4, 0xb, URZ ;  /* 0x0000000b04058899 */ /* 0x000fe4000800063f */
[----:B------:R-:W-:Y:S01]  /*0700*/  @!UP0 USHF.L.U32 UR4, UR4, 0x1, URZ ;  /* 0x0000000104048899 */ /* 0x000fe2000800063f */
[----:B0-----:R-:W-:Y:S01]  /*0710*/  IADD3 R15, -R9, RZ, RZ ;  /* 0x000000ff090f7210 */ /* 0x001fe20007ffe1ff */
[----:B------:R-:W0:Y:S01]  /*0720*/  F2I.U32.TRUNC.NTZ R12, R12 ;  /* 0x0000000c000c7305 */ /* 0x000e22000020f000 */
[----:B------:R-:W-:Y:S01]  /*0730*/  SHF.R.S32.HI R9, RZ, 0x1f, R2 ;  /* 0x0000001fff097819 */ /* 0x000fe20000011402 */
[----:B------:R-:W-:Y:S02]  /*0740*/  IMAD.IADD R0, R8, 0x1, -R11 ;  /* 0x0000000108007824 */ /* 0x000fe400078e0a0b */
[----:B--2---:R-:W-:Y:S01]  /*0750*/  IMAD R3, R10, R15, UR8 ;  /* 0x000000080a037e24 */ /* 0x004fe2000f8e020f */
[----:B------:R-:W-:Y:S01]  /*0760*/  LEA.HI R9, R9, R2, RZ, 0x2 ;  /* 0x0000000209097211 */ /* 0x000fe200078f10ff */
[----:B------:R-:W-:-:S03]  /*0770*/  IMAD.SHL.U32 R11, R8, 0x4, RZ ;  /* 0x00000004080b7824 */ /* 0x000fc600078e00ff */
[----:B------:R-:W-:Y:S01]  /*0780*/  ISETP.NE.AND P4, PT, R0, R3, PT ;  /* 0x000000030000720c */ /* 0x000fe20003f85270 */
[----:B-1----:R-:W-:Y:S01]  /*0790*/  @!UP0 ULEA UR6, UR7, UR6, 0x18 ;  /* 0x0000000607068291 */ /* 0x002fe2000f8ec03f */
[----:B------:R-:W-:Y:S01]  /*07a0*/  LOP3.LUT R9, R9, 0xfffffffc, RZ, 0xc0, !PT ;  /* 0xfffffffc09097812 */ /* 0x000fe200078ec0ff */
[----:B------:R-:W-:Y:S01]  /*07b0*/  VOTEU.ALL UP0, P0 ;  /* 0x00000000003f7886 */ /* 0x000fe20000000000 */
[----:B------:R-:W-:Y:S01]  /*07c0*/  LOP3.LUT R16, R8, 0xc, R11, 0x78, !PT ;  /* 0x0000000c08107812 */ /* 0x000fe200078e780b */
[----:B0-----:R-:W-:Y:S01]  /*07d0*/  IMAD.MOV R14, RZ, RZ, -R12 ;  /* 0x000000ffff0e7224 */ /* 0x001fe200078e0a0c */
[----:B------:R-:W-:Y:S01]  /*07e0*/  LOP3.LUT P0, RZ, R6, 0x7, RZ, 0xc0, !PT ;  /* 0x0000000706ff7812 */ /* 0x000fe2000780c0ff */
[----:B------:R-:W-:Y:S01]  /*07f0*/  IMAD.IADD R0, R2, 0x1, -R9 ;  /* 0x0000000102007824 */ /* 0x000fe200078e0a09 */
[----:B------:R-:W-:Y:S01]  /*0800*/  IADD3 R6, R5, -0x1, RZ ;  /* 0xffffffff05067810 */ /* 0x000fe20007ffe0ff */
[----:B---3--:R-:W-:Y:S01]  /*0810*/  IMAD R9, R7, R14, R4 ;  /* 0x0000000e07097224 */ /* 0x008fe200078e0204 */
[----:B------:R-:W-:-:S03]  /*0820*/  ISETP.LT.U32.AND P0, PT, R16, 0x2, !P0 ;  /* 0x000000021000780c */ /* 0x000fc60004701070 */
[----:B------:R-:W-:Y:S01]  /*0830*/  @P4 LEA.HI R2, R16, R16, RZ, 0x1 ;  /* 0x0000001010024211 */ /* 0x000fe200078f08ff */
[----:B------:R-:W0:Y:S02]  /*0840*/  FENCE.VIEW.ASYNC.S ;  /* 0x00000000000073c6 */ /* 0x000e240000000000 */
[----:B0-----:R0:W1:Y:S01]  /*0850*/  @!UP0 SYNCS.EXCH.64 URZ, [UR6+0xf0], UR4 ;  /* 0x0000f004063f85b2 */ /* 0x0010620008000100 */
[C---:B------:R-:W-:Y:S02]  /*0860*/  ISETP.NE.AND P1, PT, R0.reuse, 0x3, PT ;  /* 0x000000030000780c */ /* 0x040fe40003f25270 */
[----:B------:R-:W-:Y:S02]  /*0870*/  @P4 SHF.R.S32.HI R2, RZ, 0x1, R2 ;  /* 0x00000001ff024819 */ /* 0x000fe40000011402 */
[----:B------:R-:W-:Y:S02]  /*0880*/  ISETP.EQ.OR P1, PT, R0, RZ, !P1 ;  /* 0x000000ff0000720c */ /* 0x000fe40004f22670 */
[----:B------:R-:W-:Y:S01]  /*0890*/  @P4 ISETP.NE.AND P5, PT, R2, R9, PT ;  /* 0x000000090200420c */ /* 0x000fe20003fa5270 */
[----:B------:R-:W-:Y:S01]  /*08a0*/  IMAD.MOV.U32 R2, RZ, RZ, 0x1 ;  /* 0x00000001ff027424 */ /* 0x000fe200078e00ff */
[----:B------:R-:W-:-:S02]  /*08b0*/  ISETP.EQ.AND P1, PT, R5, RZ, P1 ;  /* 0x000000ff0500720c */ /* 0x000fc40000f22270 */
[----:B------:R-:W-:Y:S02]  /*08c0*/  ISETP.GE.U32.AND P6, PT, R6, 0x2, PT ;  /* 0x000000020600780c */ /* 0x000fe40003fc6070 */
[----:B------:R-:W-:Y:S02]  /*08d0*/  SEL R9, RZ, 0x1, !P0 ;  /* 0x00000001ff097807 */ /* 0x000fe40004000000 */
[----:B------:R-:W-:Y:S01]  /*08e0*/  @P4 SEL R2, RZ, 0x1, P5 ;  /* 0x00000001ff024807 */ /* 0x000fe20002800000 */
[----:B------:R0:W2:Y:S01]  /*08f0*/  @!UP1 SYNCS.EXCH.64 URZ, [UR6+0xf8], UR4 ;  /* 0x0000f804063f95b2 */ /* 0x0000a20008000100 */
[----:B------:R-:W-:Y:S01]  /*0900*/  SEL R18, RZ, 0x1, !P1 ;  /* 0x00000001ff127807 */ /* 0x000fe20004800000 */
[----:B------:R-:W-:Y:S01]  /*0910*/  NOP ;  /* 0x0000000000007918 */ /* 0x000fe20000000000 */
[----:B------:R-:W-:Y:S02]  /*0920*/  LOP3.LUT R2, R2, R9, RZ, 0xc0, !PT ;  /* 0x0000000902027212 */ /* 0x000fe400078ec0ff */
[----:B------:R-:W-:Y:S01]  /*0930*/  SEL R18, R18, 0x2, P6 ;  /* 0x0000000212127807 */ /* 0x000fe20003000000 */
[----:B0-----:R-:W-:Y:S06]  /*0940*/  @!P2 BRA `(.L_x_4) ;  /* 0x000000000008a947 */ /* 0x001fec0003800000 */
[----:B-12---:R-:W-:Y:S01]  /*0950*/  UCGABAR_ARV ;  /* 0x00000000000079c7 */ /* 0x006fe20008000000 */
[----:B------:R-:W-:Y:S05]  /*0960*/  BRA `(.L_x_5) ;  /* 0x0000000000047947 */ /* 0x000fea0003800000 */
.L_x_4:
[----:B-12---:R-:W-:Y:S01]  /*0970*/  NOP ;  /* 0x0000000000007918 */ /* 0x006fe20000000000 */
.L_x_5:
[----:B------:R-:W0:Y:S01]  /*0980*/  LDC R8, c[0x0][0x65c] ;  /* 0x00019700ff087b82 */ /* 0x000e220000000800 */
[----:B------:R-:W-:Y:S01]  /*0990*/  IMAD.MOV.U32 R9, RZ, RZ, RZ ;  /* 0x000000ffff097224 */ /* 0x000fe200078e00ff */
[----:B0-----:R-:W-:Y:S01]  /*09a0*/  ISETP.NE.AND P1, PT, R8, 0x1, PT ;  /* 0x000000010800780c */ /* 0x001fe20003f25270 */
[----:B------:R-:W-:-:S12]  /*09b0*/  IMAD.U32 R8, RZ, RZ, UR8 ;  /* 0x00000008ff087e24 */ /* 0x000fd8000f8e00ff */
[----:B------:R-:W0:Y:S01]  /*09c0*/  @P1 LDC R23, c[0x0][0x10] ;  /* 0x00000400ff171b82 */ /* 0x000e220000000800 */
[----:B------:R-:W-:Y:S02]  /*09d0*/  @P1 IMAD.MOV.U32 R5, RZ, RZ, RZ ;  /* 0x000000ffff051224 */ /* 0x000fe400078e00ff */
[----:B------:R-:W-:-:S05]  /*09e0*/  @P1 IMAD.MOV.U32 R19, RZ, RZ, RZ ;  /* 0x000000ffff131224 */ /* 0x000fca00078e00ff */
[----:B------:R-:W1:Y:S01]  /*09f0*/  @!P1 LDC R11, c[0x0][0xc] ;  /* 0x00000300ff0b9b82 */ /* 0x000e620000000800 */
[----:B0-----:R-:W-:-:S04]  /*0a00*/  @P1 IMAD.WIDE.U32 R22, R23, UR8, R4 ;  /* 0x0000000817161c25 */ /* 0x001fc8000f8e0004 */
[----:B------:R-:W-:Y:S02]  /*0a10*/  @P1 IMAD.IADD R19, R23, 0x1, R19 ;  /* 0x0000000117131824 */ /* 0x000fe400078e0213 */
[----:B-1----:R-:W-:-:S04]  /*0a20*/  @!P1 IMAD.WIDE.U32 R8, R4, R11, R8 ;  /* 0x0000000b04089225 */ /* 0x002fc800078e0008 */
[----:B------:R-:W-:Y:S01]  /*0a30*/  @!P1 IMAD.MOV.U32 R19, RZ, RZ, R9 ;  /* 0x000000ffff139224 */ /* 0x000fe200078e0009 */
[----:B------:R-:W-:Y:S01]  /*0a40*/  @!P1 MOV R22, R8 ;  /* 0x0000000800169202 */ /* 0x000fe20000000f00 */
[----:B------:R-:W-:Y:S06]  /*0a50*/  @!P2 BRA `(.L_x_6) ;  /* 0x00000000000ca947 */ /* 0x000fec0003800000 */
[----:B------:R-:W-:Y:S01]  /*0a60*/  UCGABAR_WAIT ;  /* 0x0000000000007dc7 */ /* 0x000fe20008000000 */
[----:B------:R-:W-:Y:S01]  /*0a70*/  CCTL.IVALL ;  /* 0x00000000ff00798f */ /* 0x000fe20002000000 */
[----:B------:R-:W-:Y:S05]  /*0a80*/  BRA `(.L_x_7) ;  /* 0x0000000000047947 */ /* 0x000fea0003800000 */
.L_x_6:
[----:B------:R-:W-:Y:S06]  /*0a90*/  BAR.SYNC.DEFER_BLOCKING 0x0 ;  /* 0x0000000000007b1d */ /* 0x000fec0000010000 */
.L_x_7:
[----:B------:R-:W-:Y:S05]  /*0aa0*/  @!P3 BRA `(.L_x_8) ;  /* 0x000000d400c4b947 */ /* 0x000fea0003800000 */
[----:B------:R-:W-:-:S13]  /*0ab0*/  ISETP.GT.U32.AND P0, PT, R6, 0x1, PT ;  /* 0x000000010600780c */ /* 0x000fda0003f04070 */
[----:B------:R-:W-:Y:S05]  /*0ac0*/  @P0 EXIT ;  /* 0x000000000000094d */ /* 0x000fea0003800000 */
[----:B------:R-:W-:Y:S01]  /*0ad0*/  IMAD.MOV.U32 R8, RZ, RZ, -0x1 ;  /* 0xffffffffff087424 */ /* 0x000fe200078e00ff */
[----:B------:R-:W-:Y:S01]  /*0ae0*/  ULDC.64 UR4, c[0x0][0x650] ;  /* 0x0001940000047ab9 */ /* 0x000fe20000000a00 */
[----:B------:R-:W-:Y:S01]  /*0af0*/  IMAD.MOV.U32 R6, RZ, RZ, -0x1 ;  /* 0xffffffffff067424 */ /* 0x000fe200078e00ff */
[----:B------:R-:W-:Y:S01]  /*0b00*/  ISETP.GE.U32.AND P0, PT, R22, UR4, PT ;  /* 0x0000000416007c0c */ /* 0x000fe2000bf06070 */
[----:B------:R-:W-:Y:S01]  /*0b10*/  IMAD.MOV.U32 R17, RZ, RZ, -0x1 ;  /* 0xffffffffff117424 */ /* 0x000fe200078e00ff */
[----:B------:R0:W-:Y:S01]  /*0b20*/  STL [R1+0x4], R8 ;  /* 0x0000040801007387 */ /* 0x0001e20000100800 */
[----:B------:R-:W-:Y:S02]  /*0b30*/  PRMT R0, RZ, 0x7610, R0 ;  /* 0x00007610ff007816 */ /* 0x000fe40000000000 */
[----:B------:R-:W-:Y:S01]  /*0b40*/  ISETP.GE.U32.AND.EX P0, PT, R19, UR5, PT, P0 ;  /* 0x0000000513007c0c */ /* 0x000fe2000bf06100 */
[----:B------:R0:W-:-:S12]  /*0b50*/  STL [R1], R6 ;  /* 0x0000000601007387 */ /* 0x0001d80000100800 */
[----:B0-----:R-:W-:Y:S05]  /*0b60*/  @P0 BRA `(.L_x_9) ;  /* 0x0000000400380947 */ /* 0x001fea0003800000 */
[----:B------:R-:W0:Y:S01]  /*0b70*/  LDC.64 R20, c[0x0][0x628] ;  /* 0x00018a00ff147b82 */ /* 0x000e220000000a00 */
[----:B------:R-:W-:Y:S01]  /*0b80*/  IMAD.MOV.U32 R8, RZ, RZ, R22 ;  /* 0x000000ffff087224 */ /* 0x000fe200078e0016 */
[----:B------:R-:W-:-:S06]  /*0b90*/  MOV R9, R19 ;  /* 0x0000001300097202 */ /* 0x000fcc0000000f00 */
[----:B------:R-:W1:Y:S08]  /*0ba0*/  LDC R0, c[0x0][0x630] ;  /* 0x00018c00ff007b82 */ /* 0x000e700000000800 */
[----:B------:R-:W2:Y:S01]  /*0bb0*/  LDC.64 R24, c[0x0][0x620] ;  /* 0x00018800ff187b82 */ /* 0x000ea20000000a00 */
[----:B0-----:R-:W-:-:S04]  /*0bc0*/  ISETP.NE.U32.AND P0, PT, R20, RZ, PT ;  /* 0x000000ff1400720c */ /* 0x001fc80003f05070 */
[----:B------:R-:W-:-:S13]  /*0bd0*/  ISETP.NE.AND.EX P0, PT, R21, RZ, PT, P0 ;  /* 0x000000ff1500720c */ /* 0x000fda0003f05300 */
[----:B-12---:R-:W-:Y:S05]  /*0be0*/  @!P0 BRA `(.L_x_10) ;  /* 0x0000000000288947 */ /* 0x006fea0003800000 */
[----:B------:R-:W0:Y:S02]  /*0bf0*/  LDC R13, c[0x0][0x634] ;  /* 0x00018d00ff0d7b82 */ /* 0x000e240000000800 */
[----:B0-----:R-:W-:-:S05]  /*0c00*/  IADD3 R13, P0, R22, R13, RZ ;  /* 0x0000000d160d7210 */ /* 0x001fca0007f1e0ff */
[----:B------:R-:W-:-:S04]  /*0c10*/  IMAD.X R15, RZ, RZ, R19, P0 ;  /* 0x000000ffff0f7224 */ /* 0x000fc800000e0613 */
[----:B------:R-:W-:-:S04]  /*0c20*/  IMAD.WIDE.U32 R8, R15, R20, RZ ;  /* 0x000000140f087225 */ /* 0x000fc800078e00ff */
[----:B------:R-:W-:-:S04]  /*0c30*/  IMAD.WIDE.U32 R10, P0, R13, R21, R8 ;  /* 0x000000150d0a7225 */ /* 0x000fc80007800008 */
[----:B------:R-:W-:-:S04]  /*0c40*/  IMAD.WIDE.U32 R8, R13, R20, RZ ;  /* 0x000000140d087225 */ /* 0x000fc800078e00ff */
[----:B------:R-:W-:Y:S01]  /*0c50*/  IMAD.X R13, RZ, RZ, RZ, P0 ;  /* 0x000000ffff0d7224 */ /* 0x000fe200000e06ff */
[----:B------:R-:W-:Y:S01]  /*0c60*/  IADD3 RZ, P0, R9, R10, RZ ;  /* 0x0000000a09ff7210 */ /* 0x000fe20007f1e0ff */
[----:B------:R-:W-:-:S04]  /*0c70*/  IMAD.MOV.U32 R12, RZ, RZ, R11 ;  /* 0x000000ffff0c7224 */ /* 0x000fc800078e000b */
[----:B------:R-:W-:-:S08]  /*0c80*/  IMAD.WIDE.U32.X R8, R15, R21, R12, P0 ;  /* 0x000000150f087225 */ /* 0x000fd000000e040c */
.L_x_10:
[----:B------:R-:W0:Y:S01]  /*0c90*/  LDC.64 R20, c[0x0][0x640] ;  /* 0x00019000ff147b82 */ /* 0x000e220000000a00 */
[-C--:B------:R-:W-:Y:S01]  /*0ca0*/  SHF.R.U64 R26, R8, R0.reuse, R9 ;  /* 0x00000000081a7219 */ /* 0x080fe20000001209 */
[----:B------:R-:W-:Y:S01]  /*0cb0*/  IMAD.MOV.U32 R23, RZ, RZ, R19 ;  /* 0x000000ffff177224 */ /* 0x000fe200078e0013 */
[----:B------:R-:W-:Y:S01]  /*0cc0*/  SHF.R.U32.HI R0, RZ, R0, R9 ;  /* 0x00000000ff007219 */ /* 0x000fe20000011609 */
[----:B------:R-:W-:Y:S01]  /*0cd0*/  IMAD R28, R7, R14, R4 ;  /* 0x0000000e071c7224 */ /* 0x000fe200078e0204 */
[----:B------:R-:W-:-:S03]  /*0ce0*/  IADD3 R5, P0, RZ, -R26, RZ ;  /* 0x8000001aff057210 */ /* 0x000fc60007f1e0ff */
[----:B------:R-:W1:Y:S02]  /*0cf0*/  LDC R6, c[0x0][0x618] ;  /* 0x00018600ff067b82 */ /* 0x000e640000000800 */
[----:B------:R-:W-:-:S04]  /*0d00*/  IMAD.X R9, RZ, RZ, ~R0, P0 ;  /* 0x000000ffff097224 */ /* 0x000fc800000e0e00 */
[-C--:B------:R-:W-:Y:S02]  /*0d10*/  IMAD R0, R9, R24.reuse, RZ ;  /* 0x0000001809007224 */ /* 0x080fe400078e02ff */
[----:B------:R-:W2:Y:S01]  /*0d20*/  LDC R11, c[0x0][0x608] ;  /* 0x00018200ff0b7b82 */ /* 0x000ea20000000800 */
[----:B------:R-:W-:-:S04]  /*0d30*/  IMAD.WIDE.U32 R8, R5, R24, R22 ;  /* 0x0000001805087225 */ /* 0x000fc800078e0016 */
[----:B------:R-:W-:Y:S02]  /*0d40*/  IMAD R5, R5, R25, R0 ;  /* 0x0000001905057224 */ /* 0x000fe400078e0200 */
[----:B------:R-:W-:Y:S01]  /*0d50*/  IMAD.MOV.U32 R23, RZ, RZ, 0x1 ;  /* 0x00000001ff177424 */ /* 0x000fe200078e00ff */
[----:B------:R-:W3:Y:S01]  /*0d60*/  LDC R12, c[0x0][0x658] ;  /* 0x00019600ff0c7b82 */ /* 0x000ee20000000800 */
[----:B0-----:R-:W-:Y:S02]  /*0d70*/  ISETP.NE.U32.AND P0, PT, R20, RZ, PT ;  /* 0x000000ff1400720c */ /* 0x001fe40003f05070 */
[----:B------:R-:W-:Y:S01]  /*0d80*/  IADD3 R5, R9, R5, RZ ;  /* 0x0000000509057210 */ /* 0x000fe20007ffe0ff */
[----:B------:R-:W-:Y:S01]  /*0d90*/  IMAD.MOV.U32 R9, RZ, RZ, -0x1 ;  /* 0xffffffffff097424 */ /* 0x000fe200078e00ff */
[----:B------:R-:W-:-:S03]  /*0da0*/  ISETP.NE.AND.EX P0, PT, R21, RZ, PT, P0 ;  /* 0x000000ff1500720c */ /* 0x000fc60003f05300 */
[----:B------:R-:W0:Y:S01]  /*0db0*/  LDC R15, c[0x0][0x600] ;  /* 0x00018000ff0f7b82 */ /* 0x000e220000000800 */
[-CC-:B-1----:R-:W-:Y:S02]  /*0dc0*/  SHF.R.U64 R13, R8, R6.reuse, R5.reuse ;  /* 0x00000006080d7219 */ /* 0x182fe40000001205 */
[----:B------:R-:W-:-:S05]  /*0dd0*/  SHF.R.U32.HI R0, RZ, R6, R5 ;  /* 0x00000006ff007219 */ /* 0x000fca0000011605 */
[----:B------:R-:W1:Y:S01]  /*0de0*/  LDC R17, c[0x0][0x648] ;  /* 0x00019200ff117b82 */ /* 0x000e620000000800 */
[-CC-:B--2---:R-:W-:Y:S02]  /*0df0*/  SHF.R.U64 R27, R13, R11.reuse, R0.reuse ;  /* 0x0000000b0d1b7219 */ /* 0x184fe40000001200 */
[----:B------:R-:W-:-:S05]  /*0e00*/  SHF.R.U32.HI R5, RZ, R11, R0 ;  /* 0x0000000bff057219 */ /* 0x000fca0000011600 */
[----:B------:R-:W2:Y:S01]  /*0e10*/  LDC R24, c[0x0][0x638] ;  /* 0x00018e00ff187b82 */ /* 0x000ea20000000800 */
[-CC-:B---3--:R-:W-:Y:S02]  /*0e20*/  SHF.R.U64 R14, R27, R12.reuse, R5.reuse ;  /* 0x0000000c1b0e7219 */ /* 0x188fe40000001205 */
[-C--:B------:R-:W-:Y:S02]  /*0e30*/  SHF.L.U32 R0, R9, R12.reuse, RZ ;  /* 0x0000000c09007219 */ /* 0x080fe400000006ff */
[----:B------:R-:W-:Y:S01]  /*0e40*/  SHF.R.U32.HI R5, RZ, R12, R5 ;  /* 0x0000000cff057219 */ /* 0x000fe20000011605 */
[----:B------:R-:W-:Y:S01]  /*0e50*/  IMAD.MOV.U32 R4, RZ, RZ, R14 ;  /* 0x000000ffff047224 */ /* 0x000fe200078e000e */
[----:B------:R-:W-:Y:S01]  /*0e60*/  LOP3.LUT R10, RZ, R0, RZ, 0x33, !PT ;  /* 0x00000000ff0a7212 */ /* 0x000fe200078e33ff */
[----:B------:R-:W3:Y:S01]  /*0e70*/  LDC R25, c[0x0][0x610] ;  /* 0x00018400ff197b82 */ /* 0x000ee20000000800 */
[----:B------:R-:W-:Y:S05]  /*0e80*/  @!P0 BRA `(.L_x_11) ;  /* 0x0000000000288947 */ /* 0x000fea0003800000 */
[----:B------:R-:W4:Y:S02]  /*0e90*/  LDC R9, c[0x0][0x64c] ;  /* 0x00019300ff097b82 */ /* 0x000f240000000800 */
[----:B----4-:R-:W-:-:S05]  /*0ea0*/  IADD3 R9, P0, R14, R9, RZ ;  /* 0x000000090e097210 */ /* 0x010fca0007f1e0ff */
[----:B------:R-:W-:-:S04]  /*0eb0*/  IMAD.X R11, RZ, RZ, R5, P0 ;  /* 0x000000ffff0b7224 */ /* 0x000fc800000e0605 */
[----:B------:R-:W-:-:S04]  /*0ec0*/  IMAD.WIDE.U32 R4, R11, R20, RZ ;  /* 0x000000140b047225 */ /* 0x000fc800078e00ff */
[----:B------:R-:W-:-:S04]  /*0ed0*/  IMAD.WIDE.U32 R6, P0, R9, R21, R4 ;  /* 0x0000001509067225 */ /* 0x000fc80007800004 */
[----:B------:R-:W-:Y:S01]  /*0ee0*/  IMAD.WIDE.U32 R4, R9, R20, RZ ;  /* 0x0000001409047225 */ /* 0x000fe200078e00ff */
[----:B------:R-:W-:-:S03]  /*0ef0*/  MOV R8, R7 ;  /* 0x0000000700087202 */ /* 0x000fc60000000f00 */
[----:B------:R-:W-:Y:S01]  /*0f00*/  IMAD.X R9, RZ, RZ, RZ, P0 ;  /* 0x000000ffff097224 */ /* 0x000fe200000e06ff */
[----:B------:R-:W-:-:S05]  /*0f10*/  IADD3 RZ, P0, R5, R6, RZ ;  /* 0x0000000605ff7210 */ /* 0x000fca0007f1e0ff */
[----:B------:R-:W-:-:S08]  /*0f20*/  IMAD.WIDE.U32.X R4, R11, R21, R8, P0 ;  /* 0x000000150b047225 */ /* 0x000fd000000e0408 */
.L_x_11:
[----:B-1----:R-:W-:Y:S01]  /*0f30*/  SHF.R.U64 R4, R4, R17, R5 ;  /* 0x0000001104047219 */ /* 0x002fe20000001205 */
[----:B0-----:R-:W-:Y:S01]  /*0f40*/  VIADD R6, R15, 0xffffffff ;  /* 0xffffffff0f067836 */ /* 0x001fe20000000000 */
[----:B------:R-:W-:Y:S01]  /*0f50*/  SHF.L.U32 R0, R23, R12, RZ ;  /* 0x0000000c17007219 */ /* 0x000fe200000006ff */
[----:B------:R-:W-:Y:S01]  /*0f60*/  IMAD.MOV.U32 R17, RZ, RZ, R26 ;  /* 0x000000ffff117224 */ /* 0x000fe200078e001a */
[----:B------:R-:W-:Y:S01]  /*0f70*/  LOP3.LUT R5, R27, R10, RZ, 0xc0, !PT ;  /* 0x0000000a1b057212 */ /* 0x000fe200078ec0ff */
[----:B------:R-:W-:Y:S01]  /*0f80*/  IMAD.MOV R7, RZ, RZ, -R4 ;  /* 0x000000ffff077224 */ /* 0x000fe200078e0a04 */
[----:B------:R-:W-:Y:S02]  /*0f90*/  SEL R3, R3, R28, !P1 ;  /* 0x0000001c03037207 */ /* 0x000fe40004800000 */
[----:B------:R-:W-:Y:S01]  /*0fa0*/  LOP3.LUT R6, R13, R6, RZ, 0xc0, !PT ;  /* 0x000000060d067212 */ /* 0x000fe200078ec0ff */
[----:B------:R-:W-:Y:S02]  /*0fb0*/  IMAD R4, R0, R4, R5 ;  /* 0x0000000400047224 */ /* 0x000fe400078e0205 */
[----:B--2---:R-:W-:-:S02]  /*0fc0*/  IMAD R0, R7, R24, R14 ;  /* 0x0000001807007224 */ /* 0x004fc400078e020e */
[----:B---3--:R-:W-:Y:S02]  /*0fd0*/  IMAD R3, R4, R25, R3 ;  /* 0x0000001904037224 */ /* 0x008fe400078e0203 */
[----:B------:R-:W-:Y:S02]  /*0fe0*/  IMAD.MOV.U32 R5, RZ, RZ, 0x1 ;  /* 0x00000001ff057424 */ /* 0x000fe400078e00ff */
[----:B------:R-:W-:-:S03]  /*0ff0*/  IMAD R4, R0, R15, R6 ;  /* 0x0000000f00047224 */ /* 0x000fc600078e0206 */
[----:B------:R-:W-:Y:S02]  /*1000*/  PRMT R0, R5, 0x7610, R0 ;  /* 0x0000761005007816 */ /* 0x000fe40000000000 */
[----:B------:R-:W-:Y:S02]  /*1010*/  SEL R5, R4, R3, !P1 ;  /* 0x0000000304057207 */ /* 0x000fe40004800000 */
[----:B------:R-:W-:-:S03]  /*1020*/  SEL R3, R3, R4, !P1 ;  /* 0x0000000403037207 */ /* 0x000fc60004800000 */
[----:B------:R0:W-:Y:S04]  /*1030*/  STL [R1], R5 ;  /* 0x0000000501007387 */ /* 0x0001e80000100800 */
[----:B------:R0:W-:Y:S02]  /*1040*/  STL [R1+0x4], R3 ;  /* 0x0000040301007387 */ /* 0x0001e40000100800 */
.L_x_9:
[----:B------:R-:W-:-:S08]  /*1050*/  NOP ;  /* 0x0000000000007918 */ /* 0x000fd00000000000 */
[----:B------:R-:W1:Y:S02]  /*1060*/  USETMAXREG.TRY_ALLOC.CTAPOOL UP0, 0xe8 ;  /* 0x000000e8000079c8 */ /* 0x000e640008000600 */
[----:B-1----:R-:W-:-:S13]  /*1070*/  PLOP3.LUT P0, PT, PT, PT, UP0, 0x80, 0x0 ;  /* 0x000000000000781c */ /* 0x002fda0003f0f008 */
[----:B------:R-:W-:Y:S05]  /*1080*/  @!P0 BRA `(.L_x_9) ;  /* 0xfffffffc00f08947 */ /* 0x000fea000383ffff */
[----:B------:R-:W-:Y:S01]  /*1090*/  ULDC.64 UR4, c[0x0][0x598] ;  /* 0x0001660000047ab9 */ /* 0x000fe20000000a00 */
[----:B------:R-:W-:Y:S01]  /*10a0*/  ULDC.64 UR36, c[0x0][0x208] ;  /* 0x0000820000247ab9 */ /* 0x000fe20000000a00 */
[----:B------:R-:W-:-:S04]  /*10b0*/  ISETP.NE.U32.AND P0, PT, RZ, UR4, PT ;  /* 0x00000004ff007c0c */ /* 0x000fc8000bf05070 */
[----:B------:R-:W-:-:S13]  /*10c0*/  ISETP.NE.AND.EX P0, PT, RZ, UR5, PT, P0 ;  /* 0x00000005ff007c0c */ /* 0x000fda000bf05300 */
[----:B------:R-:W-:Y:S05]  /*10d0*/  @!P0 BRA `(.L_x_12) ;  /* 0x00000000001c8947 */ /* 0x000fea0003800000 */
[----:B0-----:R-:W0:Y:S02]  /*10e0*/  LDC.64 R4, c[0x0][0x598] ;  /* 0x00016600ff047b82 */ /* 0x001e240000000a00 */
[----:B0-----:R-:W2:Y:S02]  /*10f0*/  LDG.E.64 R4, desc[UR36][R4.64] ;  /* 0x0000002404047981 */ /* 0x001ea4000c1e1b00 */
[----:B--2---:R-:W-:-:S04]  /*1100*/  ISETP.NE.U32.AND P0, PT, R4, RZ, PT ;  /* 0x000000ff0400720c */ /* 0x004fc80003f05070 */
[----:B------:R-:W-:-:S13]  /*1110*/  ISETP.NE.AND.EX P0, PT, R5, RZ, PT, P0 ;  /* 0x000000ff0500720c */ /* 0x000fda0003f05300 */
[----:B------:R-:W-:Y:S05]  /*1120*/  @!P0 BRA `(.L_x_12) ;  /* 0x0000000000088947 */ /* 0x000fea0003800000 */
[----:B------:R0:W5:Y:S01]  /*1130*/  LD.E R192, desc[UR36][R4.64] ;  /* 0x0000002404c07980 */ /* 0x000162000c101900 */
[----:B------:R-:W-:Y:S05]  /*1140*/  BRA `(.L_x_13) ;  /* 0x0000000000247947 */ /* 0x000fea0003800000 */
.L_x_12:
[----:B------:R-:W-:Y:S02]  /*1150*/  ULDC.64 UR4, c[0x0][0x588] ;  /* 0x0001620000047ab9 */ /* 0x000fe40000000a00 */
[----:B------:R-:W-:-:S04]  /*1160*/  ISETP.NE.U32.AND P0, PT, RZ, UR4, PT ;  /* 0x00000004ff007c0c */ /* 0x000fc8000bf05070 */
[----:B------:R-:W-:-:S13]  /*1170*/  ISETP.NE.AND.EX P0, PT, RZ, UR5, PT, P0 ;  /* 0x00000005ff007c0c */ /* 0x000fda000bf05300 */
[----:B------:R-:W-:Y:S05]  /*1180*/  @!P0 BRA `(.L_x_14) ;  /* 0x00000000000c8947 */ /* 0x000fea0003800000 */
[----:B------:R-:W1:Y:S02]  /*1190*/  LDC.64 R192, c[0x0][0x588] ;  /* 0x00016200ffc07b82 */ /* 0x000e640000000a00 */
[----:B-1----:R1:W5:Y:S01]  /*11a0*/  LDG.E R192, desc[UR36][R192.64] ;  /* 0x00000024c0c07981 */ /* 0x002362000c1e1900 */
[----:B------:R-:W-:Y:S05]  /*11b0*/  BRA `(.L_x_13) ;  /* 0x0000000000087947 */ /* 0x000fea0003800000 */
.L_x_14:
[----:B------:R-:W-:Y:S02]  /*11c0*/  ULDC UR4, c[0x0][0x580] ;  /* 0x0001600000047ab9 */ /* 0x000fe40000000800 */
[----:B------:R-:W-:-:S07]  /*11d0*/  IMAD.U32 R192, RZ, RZ, UR4 ;  /* 0x00000004ffc07e24 */ /* 0x000fce000f8e00ff */
.L_x_13:
[----:B------:R-:W-:Y:S02]  /*11e0*/  ULDC.64 UR4, c[0x0][0x5a0] ;  /* 0x0001680000047ab9 */ /* 0x000fe40000000a00 */
        /* <DEDUP_REMOVED lines=10> */
.L_x_15:
[----:B------:R-:W-:Y:S02]  /*1290*/  ULDC.64 UR4, c[0x0][0x590] ;  /* 0x0001640000047ab9 */ /* 0x000fe40000000a00 */
[----:B------:R-:W-:-:S04]  /*12a0*/  ISETP.NE.U32.AND P0, PT, RZ, UR4, PT ;  /* 0x00000004ff007c0c */ /* 0x000fc8000bf05070 */
[----:B------:R-:W-:-:S13]  /*12b0*/  ISETP.NE.AND.EX P0, PT, RZ, UR5, PT, P0 ;  /* 0x00000005ff007c0c */ /* 0x000fda000bf05300 */
[----:B------:R-:W-:Y:S05]  /*12c0*/  @!P0 BRA `(.L_x_17) ;  /* 0x00000000000c8947 */ /* 0x000fea0003800000 */
[----:B0-----:R-:W0:Y:S02]  /*12d0*/  LDC.64 R4, c[0x0][0x590] ;  /* 0x00016400ff047b82 */ /* 0x001e240000000a00 */
[----:B0-----:R2:W5:Y:S01]  /*12e0*/  LDG.E R23, desc[UR36][R4.64] ;  /* 0x0000002404177981 */ /* 0x001562000c1e1900 */
[----:B------:R-:W-:Y:S05]  /*12f0*/  BRA `(.L_x_16) ;  /* 0x0000000000087947 */ /* 0x000fea0003800000 */
.L_x_17:
[----:B------:R-:W-:Y:S02]  /*1300*/  ULDC UR4, c[0x0][0x584] ;  /* 0x0001610000047ab9 */ /* 0x000fe40000000800 */
[----:B------:R-:W-:-:S07]  /*1310*/  MOV R23, UR4 ;  /* 0x0000000400177c02 */ /* 0x000fce0008000f00 */
.L_x_16:
[----:B------:R-:W-:-:S13]  /*1320*/  LOP3.LUT P0, RZ, R0, 0xff, RZ, 0xc0, !PT ;  /* 0x000000ff00ff7812 */ /* 0x000fda000780c0ff */
[----:B------:R-:W-:Y:S05]  /*1330*/  @!P0 EXIT ;  /* 0x000000000000894d */ /* 0x000fea0003800000 */
[----:B------:R-:W-:Y:S01]  /*1340*/  ULDC UR4, c[0x0][0x28c] ;  /* 0x0000a30000047ab9 */ /* 0x000fe20000000800 */
[----:B------:R-:W-:Y:S01]  /*1350*/  LOP3.LUT R222, R18, 0x1, RZ, 0xfc, !PT ;  /* 0x0000000112de7812 */ /* 0x000fe200078efcff */
[----:B------:R-:W-:Y:S01]  /*1360*/  UIADD3 UR4, UR4, 0xf, URZ ;  /* 0x0000000f04047890 */ /* 0x000fe2000fffe03f */
[----:B------:R-:W-:Y:S01]  /*1370*/  UMOV UR38, URZ ;  /* 0x0000003f00267c82 */ /* 0x000fe20008000000 */
[----:B------:R-:W-:Y:S02]  /*1380*/  UMOV UR39, URZ ;  /* 0x0000003f00277c82 */ /* 0x000fe40008000000 */
[----:B------:R-:W-:-:S04]  /*1390*/  USHF.R.S32.HI UR5, URZ, 0x1f, UR4 ;  /* 0x0000001f3f057899 */ /* 0x000fc80008011404 */
[----:B------:R-:W-:-:S04]  /*13a0*/  ULEA.HI UR5, UR5, UR4, URZ, 0x4 ;  /* 0x0000000405057291 */ /* 0x000fc8000f8f203f */
[----:B------:R-:W-:-:S12]  /*13b0*/  USHF.R.S32.HI UR40, URZ, 0x4, UR5 ;  /* 0x000000043f287899 */ /* 0x000fd80008011405 */
.L_x_367:
[----:B---3--:R-:W3:Y:S01]  /*13c0*/  S2R R0, SR_TID.X ;  /* 0x0000000000007919 */ /* 0x008ee20000002100 */
[----:B----4-:R-:W4:Y:S01]  /*13d0*/  S2UR UR6, SR_CgaCtaId ;  /* 0x00000000000679c3 */ /* 0x010f220000008800 */
[----:B------:R-:W-:Y:S02]  /*13e0*/  UMOV UR41, 0x400 ;  /* 0x0000040000297882 */ /* 0x000fe40000000000 */
[----:B----4-:R-:W-:Y:S01]  /*13f0*/  ULEA UR41, UR6, UR41, 0x18 ;  /* 0x0000002906297291 */ /* 0x010fe2000f8ec03f */
[----:B---3--:R-:W-:-:S04]  /*1400*/  LOP3.LUT R0, R0, 0x80, RZ, 0xc0, !PT ;  /* 0x0000008000007812 */ /* 0x008fc800078ec0ff */
[----:B------:R-:W-:-:S06]  /*1410*/  SHF.R.U32.HI R0, RZ, 0x7, R0 ;  /* 0x00000007ff007819 */ /* 0x000fcc0000011600 */
[----:B------:R-:W3:Y:S02]  /*1420*/  SHFL.IDX PT, R0, R0, RZ, 0x1f ;  /* 0x00001fff00007589 */ /* 0x000ee400000e0000 */
[----:B---3--:R-:W-:-:S13]  /*1430*/  R2UR UR4, R0 ;  /* 0x00000000000472ca */ /* 0x008fda00000e0000 */
[----:B------:R-:W-:-:S04]  /*1440*/  ULEA.HI UR5, UR4, UR4, URZ, 0x1 ;  /* 0x0000000404057291 */ /* 0x000fc8000f8f083f */
[----:B------:R-:W-:-:S04]  /*1450*/  ULOP3.LUT UR5, UR5, 0x1ffffe, URZ, 0xc0, !UPT ;  /* 0x001ffffe05057892 */ /* 0x000fc8000f8ec03f */
[----:B------:R-:W-:-:S03]  /*1460*/  UIADD3 UR5, UR4, -UR5, URZ ;  /* 0x8000000504057290 */ /* 0x000fc6000fffe03f */
[----:B------:R-:W-:Y:S01]  /*1470*/  ULDC UR4, c[0x0][0x28c] ;  /* 0x0000a30000047ab9 */ /* 0x000fe20000000800 */
[----:B------:R-:W-:Y:S01]  /*1480*/  ULEA UR5, UR5, UR41, 0xb ;  /* 0x0000002905057291 */ /* 0x000fe2000f8e583f */
[----:B------:R-:W-:-:S03]  /*1490*/  ISETP.LT.AND P0, PT, RZ, UR4, PT ;  /* 0x00000004ff007c0c */ /* 0x000fc6000bf01270 */
[----:B------:R-:W-:-:S04]  /*14a0*/  UIADD3 UR5, UR5, 0x200, URZ ;  /* 0x0000020005057890 */ /* 0x000fc8000fffe03f */
[----:B------:R-:W-:-:S04]  /*14b0*/  USHF.R.U32.HI UR5, URZ, 0x4, UR5 ;  /* 0x000000043f057899 */ /* 0x000fc80008011605 */
[----:B------:R-:W-:Y:S02]  /*14c0*/  ULOP3.LUT UR42, UR5, 0x3fff, URZ, 0xc0, !UPT ;  /* 0x00003fff052a7892 */ /* 0x000fe4000f8ec03f */
[----:B--2--5:R-:W-:Y:S10]  /*14d0*/  @P0 BRA `(.L_x_18) ;  /* 0x0000000000400947 */ /* 0x024ff40003800000 */
[----:B------:R-:W-:Y:S01]  /*14e0*/  MOV R0, 0x0 ;  /* 0x0000000000007802 */ /* 0x000fe20000000f00 */
[----:B------:R-:W-:Y:S01]  /*14f0*/  ULDC.64 UR4, c[0x4][0x68] ;  /* 0x01001a0000047ab9 */ /* 0x000fe20000000a00 */
[----:B------:R-:W-:Y:S01]  /*1500*/  ULDC.64 UR6, c[0x4][0x8] ;  /* 0x0100020000067ab9 */ /* 0x000fe20000000a00 */
[----:B0-2---:R-:W-:Y:S01]  /*1510*/  IMAD.U32 R4, RZ, RZ, UR4 ;  /* 0x00000004ff047e24 */ /* 0x005fe2000f8e00ff */
[----:B------:R0:W2:Y:S01]  /*1520*/  LDC.64 R14, c[0x4][R0] ;  /* 0x01000000000e7b82 */ /* 0x0000a20000000a00 */
[----:B------:R-:W-:Y:S01]  /*1530*/  IMAD.U32 R5, RZ, RZ, UR5 ;  /* 0x00000005ff057e24 */ /* 0x000fe2000f8e00ff */
[----:B------:R-:W-:Y:S01]  /*1540*/  ULDC.64 UR4, c[0x4][0x70] ;  /* 0x01001c0000047ab9 */ /* 0x000fe20000000a00 */
[----:B------:R-:W-:Y:S01]  /*1550*/  IMAD.U32 R10, RZ, RZ, UR6 ;  /* 0x00000006ff0a7e24 */ /* 0x000fe2000f8e00ff */
[----:B------:R-:W-:Y:S01]  /*1560*/  MOV R11, UR7 ;  /* 0x00000007000b7c02 */ /* 0x000fe20008000f00 */
[----:B------:R-:W-:Y:S02]  /*1570*/  IMAD.U32 R6, RZ, RZ, UR4 ;  /* 0x00000004ff067e24 */ /* 0x000fe4000f8e00ff */
[----:B------:R-:W-:-:S02]  /*1580*/  IMAD.U32 R7, RZ, RZ, UR5 ;  /* 0x00000005ff077e24 */ /* 0x000fc4000f8e00ff */
[----:B------:R-:W-:Y:S02]  /*1590*/  IMAD.MOV.U32 R8, RZ, RZ, 0x1e1 ;  /* 0x000001e1ff087424 */ /* 0x000fe400078e00ff */
[----:B------:R-:W-:Y:S02]  /*15a0*/  IMAD.MOV.U32 R12, RZ, RZ, 0x1 ;  /* 0x00000001ff0c7424 */ /* 0x000fe400078e00ff */
[----:B0-----:R-:W-:-:S07]  /*15b0*/  IMAD.MOV.U32 R13, RZ, RZ, RZ ;  /* 0x000000ffff0d7224 */ /* 0x001fce00078e00ff */
[----:B------:R-:W-:-:S07]  /*15c0*/  LEPC R20, `(.L_x_18) ;  /* 0x000000001014794e */ /* 0x000fce0000000000 */
[----:B-12--5:R-:W-:Y:S05]  /*15d0*/  CALL.ABS.NOINC R14 ;  /* 0x000000000e007343 */ /* 0x026fea0003c00000 */
.L_x_18:
[----:B------:R-:W-:-:S13]  /*15e0*/  ISETP.NE.AND P0, PT, R222, 0x3, PT ;  /* 0x00000003de00780c */ /* 0x000fda0003f05270 */
[----:B------:R-:W-:Y:S05]  /*15f0*/  @!P0 BRA `(.L_x_19) ;  /* 0x0000000000048947 */ /* 0x000fea0003800000 */
[----:B------:R-:W-:Y:S01]  /*1600*/  BPT.TRAP 0x1 ;  /* 0x000000040000795c */ /* 0x000fe20000300000 */
.L_x_19:
[----:B0-----:R-:W-:Y:S02]  /*1610*/  IMAD.U32 R3, RZ, RZ, UR39 ;  /* 0x00000027ff037e24 */ /* 0x001fe4000f8e00ff */
[----:B------:R-:W-:-:S03]  /*1620*/  IMAD.U32 R0, RZ, RZ, UR38 ;  /* 0x00000026ff007e24 */ /* 0x000fc6000f8e00ff */
[----:B------:R-:W-:Y:S02]  /*1630*/  LEA R3, R3, UR41, 0x3 ;  /* 0x0000002903037c11 */ /* 0x000fe4000f8e18ff */
[----:B------:R-:W-:-:S04]  /*1640*/  SHF.L.U32 R0, R0, 0x1f, RZ ;  /* 0x0000001f00007819 */ /* 0x000fc800000006ff */
[----:B------:R0:W3:Y:S01]  /*1650*/  SYNCS.PHASECHK.TRANS64.TRYWAIT P1, [R3+URZ], R0 ;  /* 0x00000000030075a7 */ /* 0x0000e2000802017f */
[----:B------:R-:W-:Y:S05]  /*1660*/  @!P0 BRA `(.L_x_20) ;  /* 0x0000000000048947 */ /* 0x000fea0003800000 */
[----:B------:R-:W-:Y:S01]  /*1670*/  BPT.TRAP 0x1 ;  /* 0x000000040000795c */ /* 0x000fe20000300000 */
.L_x_20:
[----:B---3--:R-:W-:Y:S05]  /*1680*/  @P1 BRA `(.L_x_21) ;  /* 0x0000000000081947 */ /* 0x008fea0003800000 */
[----:B------:R-:W3:Y:S02]  /*1690*/  SYNCS.PHASECHK.TRANS64.TRYWAIT P1, [R3+URZ], R0 ;  /* 0x00000000030075a7 */ /* 0x000ee4000802017f */
[----:B---3--:R-:W-:Y:S05]  /*16a0*/  @!P1 BRA `(.L_x_22) ;  /* 0x000000e400ac9947 */ /* 0x008fea0003800000 */
.L_x_21:
[----:B------:R-:W-:-:S04]  /*16b0*/  UISETP.LT.AND UP0, UPT, UR40, 0x1, UPT ;  /* 0x000000012800788c */ /* 0x000fc8000bf01270 */
[----:B------:R-:W-:-:S06]  /*16c0*/  USEL UR4, UR40, 0x1, UP0 ;  /* 0x0000000128047887 */ /* 0x000fcc0008000000 */
[----:B0--3--:R-:W-:Y:S01]  /*16d0*/  MOV R0, UR4 ;  /* 0x0000000400007c02 */ /* 0x009fe20008000f00 */
[----:B------:R-:W-:Y:S05]  /*16e0*/  WARPSYNC.ALL ;  /* 0x0000000000007948 */ /* 0x000fea0003800000 */
[----:B------:R-:W-:-:S04]  /*16f0*/  IADD3 R0, -R0, UR40, RZ ;  /* 0x0000002800007c10 */ /* 0x000fc8000fffe1ff */
[----:B------:R-:W-:Y:S01]  /*1700*/  ISETP.GE.AND P1, PT, R0, 0x1, PT ;  /* 0x000000010000780c */ /* 0x000fe20003f26270 */
[----:B------:R-:W-:Y:S01]  /*1710*/  UIADD3 UR5, UR41, 0x2a200, URZ ;  /* 0x0002a20029057890 */ /* 0x000fe2000fffe03f */
[----:B------:R-:W-:Y:S01]  /*1720*/  WARPGROUP.ARRIVE ;  /* 0x00000000000079c5 */ /* 0x000fe20000000000 */
[----:B------:R-:W-:Y:S02]  /*1730*/  ULOP3.LUT UR4, UR42, 0x10000, URZ, 0xfc, !UPT ;  /* 0x000100002a047892 */ /* 0x000fe4000f8efc3f */
[----:B------:R-:W-:Y:S02]  /*1740*/  USHF.R.U32.HI UR5, URZ, 0x4, UR5 ;  /* 0x000000043f057899 */ /* 0x000fe40008011605 */
[----:B------:R-:W-:Y:S02]  /*1750*/  UIMAD UR32, UR39, 0x300, UR4 ;  /* 0x00000300272078a4 */ /* 0x000fe4000f8e0204 */
[----:B------:R-:W-:Y:S01]  /*1760*/  ULOP3.LUT UR5, UR5, 0x3fff, URZ, 0xc0, !UPT ;  /* 0x00003fff05057892 */ /* 0x000fe2000f8ec03f */
[----:B------:R-:W-:Y:S01]  /*1770*/  UMOV UR33, 0xc0000010 ;  /* 0xc000001000217882 */ /* 0x000fe20000000000 */
[----:B------:R-:W-:-:S02]  /*1780*/  UMOV UR35, 0xc0000010 ;  /* 0xc000001000237882 */ /* 0x000fc40000000000 */
[----:B------:R-:W-:Y:S01]  /*1790*/  ULOP3.LUT UR5, UR5, 0x10000, URZ, 0xfc, !UPT ;  /* 0x0001000005057892 */ /* 0x000fe2000f8efc3f */
[----:B------:R-:W-:Y:S01]  /*17a0*/  UMOV UR28, UR32 ;  /* 0x00000020001c7c82 */ /* 0x000fe20008000000 */
[----:B------:R-:W-:Y:S02]  /*17b0*/  UMOV UR29, UR33 ;  /* 0x00000021001d7c82 */ /* 0x000fe40008000000 */
[----:B------:R-:W-:Y:S01]  /*17c0*/  UIMAD UR34, UR39, 0xe0, UR5 ;  /* 0x000000e0272278a4 */ /* 0x000fe2000f8e0205 */
[----:B------:R-:W-:Y:S01]  /*17d0*/  UMOV UR31, 0xc0000010 ;  /* 0xc0000010001f7882 */ /* 0x000fe20000000000 */
[----:B------:R-:W-:Y:S02]  /*17e0*/  UMOV UR24, UR32 ;  /* 0x0000002000187c82 */ /* 0x000fe40008000000 */
[----:B------:R-:W-:Y:S02]  /*17f0*/  UIADD3 UR30, UR34, 0x20, URZ ;  /* 0x00000020221e7890 */ /* 0x000fe4000fffe03f */
[----:B------:R-:W-:Y:S01]  /*1800*/  UIADD3 UR26, UR34, 0x40, URZ ;  /* 0x00000040221a7890 */ /* 0x000fe2000fffe03f */
[----:B------:R-:W-:-:S02]  /*1810*/  UMOV UR25, UR33 ;  /* 0x0000002100197c82 */ /* 0x000fc40008000000 */
[----:B------:R-:W-:Y:S01]  /*1820*/  HGMMA.64x16x16.F32 R184, gdesc[UR32], RZ, !UPT, gsb0 ;  /* 0x0020000020b879f0 */ /* 0x000fe2000c0008ff */
[----:B------:R-:W-:Y:S01]  /*1830*/  UMOV UR27, 0xc0000010 ;  /* 0xc0000010001b7882 */ /* 0x000fe20000000000 */
[----:B------:R-:W-:Y:S01]  /*1840*/  UIADD3 UR22, UR34, 0x60, URZ ;  /* 0x0000006022167890 */ /* 0x000fe2000fffe03f */
[----:B------:R-:W-:Y:S01]  /*1850*/  UMOV UR20, UR32 ;  /* 0x0000002000147c82 */ /* 0x000fe20008000000 */
[----:B------:R-:W-:Y:S01]  /*1860*/  UMOV UR21, UR33 ;  /* 0x0000002100157c82 */ /* 0x000fe20008000000 */
        /* <DEDUP_REMOVED lines=14> */
[----:B------:R-:W-:-:S02]  /*1950*/  WARPGROUP.DEPBAR.LE gsb0, 0x0 ;  /* 0x00008000000079c5 */ /* 0x000fc40000010000 */
[----:B------:R-:W-:-:S06]  /*1960*/  WARPGROUP.ARRIVE ;  /* 0x00000000000079c5 */ /* 0x000fcc0000000000 */
[----:B------:R-:W-:Y:S03]  /*1970*/  HGMMA.64x16x16.F32 R160, gdesc[UR28], RZ, !UPT, gsb0 ;  /* 0x002000001ca079f0 */ /* 0x000fe6000c0008ff */
[----:B------:R-:W-:Y:S02]  /*1980*/  WARPGROUP.DEPBAR.LE gsb0, 0x0 ;  /* 0x00008000000079c5 */ /* 0x000fe40000010000 */
        /* <DEDUP_REMOVED lines=13> */
[----:B------:R-:W-:Y:S01]  /*1a60*/  HGMMA.64x16x16.F32 R40, gdesc[UR8], RZ, !UPT, gsb0 ;  /* 0x00200000082879f0 */ /* 0x000fe2000c0008ff */
[----:B------:R-:W-:Y:S01]  /*1a70*/  UMOV UR8, UR6 ;  /* 0x0000000600087c82 */ /* 0x000fe20008000000 */
[----:B------:R-:W-:Y:S01]  /*1a80*/  UMOV UR9, 0xc0000010 ;  /* 0xc000001000097882 */ /* 0x000fe20000000000 */
[----:B------:R-:W-:Y:S01]  /*1a90*/  UMOV UR12, UR8 ;  /* 0x00000008000c7c82 */ /* 0x000fe20008000000 */
        /* <DEDUP_REMOVED lines=9> */
[----:B------:R-:W-:Y:S01]  /*1b30*/  UIADD3 UR6, UR32, 0x200, URZ ;  /* 0x0000020020067890 */ /* 0x000fe2000fffe03f */
[----:B------:R-:W-:-:S02]  /*1b40*/  UMOV UR33, UR9 ;  /* 0x0000000900217c82 */ /* 0x000fc40008000000 */
[----:B------:R-:W-:Y:S01]  /*1b50*/  UMOV UR32, UR8 ;  /* 0x0000000800207c82 */ /* 0x000fe20008000000 */
        /* <DEDUP_REMOVED lines=57> */
[----:B------:R-:W-:Y:S05]  /*1ef0*/  @!P1 BRA `(.L_x_23) ;  /* 0x0000000800809947 */ /* 0x000fea0003800000 */
[----:B------:R-:W-:Y:S01]  /*1f00*/  UIADD3 UR6, UR39, 0x1, URZ ;  /* 0x0000000127067890 */ /* 0x000fe2000fffe03f */
[----:B------:R-:W-:Y:S02]  /*1f10*/  IMAD.MOV.U32 R3, RZ, RZ, R0 ;  /* 0x000000ffff037224 */ /* 0x000fe400078e0000 */
[----:B--2---:R-:W-:Y:S01]  /*1f20*/  IMAD.U32 R4, RZ, RZ, UR39 ;  /* 0x00000027ff047e24 */ /* 0x004fe2000f8e00ff */
[----:B------:R-:W-:-:S04]  /*1f30*/  UISETP.NE.AND UP0, UPT, UR6, 0xe, UPT ;  /* 0x0000000e0600788c */ /* 0x000fc8000bf05270 */
[----:B------:R-:W-:Y:S02]  /*1f40*/  USEL UR7, URZ, 0x1, UP0 ;  /* 0x000000013f077887 */ /* 0x000fe40008000000 */
[----:B------:R-:W-:Y:S02]  /*1f50*/  USEL UR6, UR6, URZ, UP0 ;  /* 0x0000003f06067287 */ /* 0x000fe40008000000 */
[----:B------:R-:W-:-:S06]  /*1f60*/  ULOP3.LUT UR7, UR38, UR7, URZ, 0x3c, !UPT ;  /* 0x0000000726077292 */ /* 0x000fcc000f8e3c3f */
[----:B------:R-:W-:-:S07]  /*1f70*/  IMAD.U32 R7, RZ, RZ, UR7 ;  /* 0x00000007ff077e24 */ /* 0x000fce000f8e00ff */
.L_x_30:
[----:B------:R-:W-:Y:S05]  /*1f80*/  @!P0 BRA `(.L_x_24) ;  /* 0x0000000000048947 */ /* 0x000fea0003800000 */
[----:B------:R-:W-:Y:S01]  /*1f90*/  BPT.TRAP 0x1 ;  /* 0x000000040000795c */ /* 0x000fe20000300000 */
.L_x_24:
[----:B------:R-:W-:Y:S01]  /*1fa0*/  ULEA UR7, UR6, UR41, 0x3 ;  /* 0x0000002906077291 */ /* 0x000fe2000f8e183f */
[----:B------:R-:W-:-:S08]  /*1fb0*/  SHF.L.U32 R5, R7, 0x1f, RZ ;  /* 0x0000001f07057819 */ /* 0x000fd000000006ff */
[----:B------:R0:W2:Y:S01]  /*1fc0*/  SYNCS.PHASECHK.TRANS64.TRYWAIT P1, [UR7], R5 ;  /* 0x00000005ff0075a7 */ /* 0x0000a20008020147 */
[----:B------:R-:W-:Y:S05]  /*1fd0*/  @!P0 BRA `(.L_x_25) ;  /* 0x0000000000048947 */ /* 0x000fea0003800000 */
[----:B------:R-:W-:Y:S01]  /*1fe0*/  BPT.TRAP 0x1 ;  /* 0x000000040000795c */ /* 0x000fe20000300000 */
.L_x_25:
[----:B--2---:R-:W-:Y:S05]  /*1ff0*/  @P1 BRA `(.L_x_26) ;  /* 0x0000000000081947 */ /* 0x004fea0003800000 */
[----:B------:R-:W2:Y:S02]  /*2000*/  SYNCS.PHASECHK.TRANS64.TRYWAIT P1, [UR7], R5 ;  /* 0x00000005ff0075a7 */ /* 0x000ea40008020147 */
[----:B--2---:R-:W-:Y:S05]  /*2010*/  @!P1 BRA `(.L_x_27) ;  /* 0x000000dc00649947 */ /* 0x004fea0003800000 */
.L_x_26:
[----:B------:R-:W-:Y:S01]  /*2020*/  UIMAD UR28, UR6, 0x300, UR4 ;  /* 0x00000300061c78a4 */ /* 0x000fe2000f8e0204 */
[----:B------:R-:W-:Y:S01]  /*2030*/  WARPGROUP.ARRIVE ;  /* 0x00000000000079c5 */ /* 0x000fe20000000000 */
[----:B------:R-:W-:Y:S01]  /*2040*/  UIMAD UR30, UR6, 0xe0, UR5 ;  /* 0x000000e0061e78a4 */ /* 0x000fe2000f8e0205 */
[----:B------:R-:W-:Y:S01]  /*2050*/  UMOV UR29, 0xc0000010 ;  /* 0xc0000010001d7882 */ /* 0x000fe20000000000 */
[----:B------:R-:W-:Y:S02]  /*2060*/  UMOV UR31, 0xc0000010 ;  /* 0xc0000010001f7882 */ /* 0x000fe40000000000 */
[----:B------:R-:W-:Y:S01]  /*2070*/  UIADD3 UR26, UR30, 0x20, URZ ;  /* 0x000000201e1a7890 */ /* 0x000fe2000fffe03f */
[----:B------:R-:W-:Y:S01]  /*2080*/  UMOV UR24, UR28 ;  /* 0x0000001c00187c82 */ /* 0x000fe20008000000 */
[----:B------:R-:W-:Y:S01]  /*2090*/  UMOV UR25, UR29 ;  /* 0x0000001d00197c82 */ /* 0x000fe20008000000 */
[----:B------:R-:W-:Y:S02]  /*20a0*/  UMOV UR27, 0xc0000010 ;  /* 0xc0000010001b7882 */ /* 0x000fe40000000000 */
[----:B------:R-:W-:Y:S01]  /*20b0*/  HGMMA.64x16x16.F32 R184, gdesc[UR28], R184, gsb0 ;  /* 0x002000001cb879f0 */ /* 0x000fe200080008b8 */
        /* <DEDUP_REMOVED lines=23> */
[----:B------:R-:W-:Y:S03]  /*2230*/  HGMMA.64x16x16.F32 R160, gdesc[UR24], R160, gsb0 ;  /* 0x0020000018a079f0 */ /* 0x000fe600080008a0 */
[----:B------:R-:W-:Y:S02]  /*2240*/  WARPGROUP.DEPBAR.LE gsb0, 0x0 ;  /* 0x00008000000079c5 */ /* 0x000fe40000010000 */
        /* <DEDUP_REMOVED lines=13> */
[----:B------:R-:W-:Y:S01]  /*2320*/  HGMMA.64x16x16.F32 R40, gdesc[UR32], R40, gsb0 ;  /* 0x00200000202879f0 */ /* 0x000fe20008000828 */
        /* <DEDUP_REMOVED lines=50> */
[----:B------:R-:W-:Y:S01]  /*2650*/  HGMMA.64x16x16.F32 R168, gdesc[UR28], R168, gsb0 ;  /* 0x002000001ca879f0 */ /* 0x000fe200080008a8 */
[----:B------:R-:W-:Y:S01]  /*2660*/  UMOV UR30, UR34 ;  /* 0x00000022001e7c82 */ /* 0x000fe20008000000 */
        /* <DEDUP_REMOVED lines=20> */
[----:B------:R-:W-:Y:S05]  /*27b0*/  @!P0 BRA `(.L_x_28) ;  /* 0x0000000000048947 */ /* 0x000fea0003800000 */
[----:B------:R-:W-:Y:S01]  /*27c0*/  BPT.TRAP 0x1 ;  /* 0x000000040000795c */ /* 0x000fe20000300000 */
.L_x_28:
[----:B------:R-:W-:-:S13]  /*27d0*/  ISETP.NE.AND P1, PT, R2, RZ, PT ;  /* 0x000000ff0200720c */ /* 0x000fda0003f25270 */
[----:B0-2---:R-:W-:-:S05]  /*27e0*/  @P1 LEA R5, R4, UR41, 0x3 ;  /* 0x0000002904051c11 */ /* 0x005fca000f8e18ff */
[----:B------:R-:W-:-:S05]  /*27f0*/  @P1 VIADD R5, R5, 0x70 ;  /* 0x0000007005051836 */ /* 0x000fca0000000000 */
[----:B------:R-:W-:-:S04]  /*2800*/  @P1 PRMT R5, R16, 0x654, R5 ;  /* 0x0000065410051816 */ /* 0x000fc80000000005 */
[----:B------:R0:W-:Y:S01]  /*2810*/  @P1 SYNCS.ARRIVE.TRANS64.RED.A1T0 RZ, [R5+URZ], RZ ;  /* 0x000000ff05ff19a7 */ /* 0x0001e2000810043f */
[----:B------:R-:W-:-:S13]  /*2820*/  ISETP.GT.U32.AND P1, PT, R18, 0x1, PT ;  /* 0x000000011200780c */ /* 0x000fda0003f24070 */
[----:B0-----:R-:W-:Y:S05]  /*2830*/  @P1 BRA `(.L_x_29) ;  /* 0x0000000000041947 */ /* 0x001fea0003800000 */
[----:B------:R-:W-:Y:S01]  /*2840*/  BPT.TRAP 0x1 ;  /* 0x000000040000795c */ /* 0x000fe20000300000 */
.L_x_29:
[----:B------:R-:W-:Y:S01]  /*2850*/  UIADD3 UR6, UR6, 0x1, URZ ;  /* 0x0000000106067890 */ /* 0x000fe2000fffe03f */
[C---:B------:R-:W-:Y:S01]  /*2860*/  ISETP.GT.AND P2, PT, R3.reuse, 0x1, PT ;  /* 0x000000010300780c */ /* 0x040fe20003f44270 */
[----:B------:R-:W-:Y:S01]  /*2870*/  VIADD R4, R4, 0x1 ;  /* 0x0000000104047836 */ /* 0x000fe20000000000 */
[----:B------:R-:W-:Y:S01]  /*2880*/  IADD3 R3, R3, -0x1, RZ ;  /* 0xffffffff03037810 */ /* 0x000fe20007ffe0ff */
[----:B------:R-:W-:-:S03]  /*2890*/  UISETP.NE.AND UP0, UPT, UR6, 0xe, UPT ;  /* 0x0000000e0600788c */ /* 0x000fc6000bf05270 */
[C---:B------:R-:W-:Y:S01]  /*28a0*/  ISETP.NE.AND P1, PT, R4.reuse, 0xe, PT ;  /* 0x0000000e0400780c */ /* 0x040fe20003f25270 */
[----:B------:R-:W-:Y:S02]  /*28b0*/  USEL UR7, URZ, 0x1, UP0 ;  /* 0x000000013f077887 */ /* 0x000fe40008000000 */
[----:B------:R-:W-:Y:S01]  /*28c0*/  USEL UR6, UR6, URZ, UP0 ;  /* 0x0000003f06067287 */ /* 0x000fe20008000000 */
[----:B------:R-:W-:-:S03]  /*28d0*/  SEL R4, R4, RZ, P1 ;  /* 0x000000ff04047207 */ /* 0x000fc60000800000 */
[----:B------:R-:W-:Y:S01]  /*28e0*/  LOP3.LUT R7, R7, UR7, RZ, 0x3c, !PT ;  /* 0x0000000707077c12 */ /* 0x000fe2000f8e3cff */
[----:B------:R-:W-:Y:S07]  /*28f0*/  @P2 BRA `(.L_x_30) ;  /* 0xfffffff400a02947 */ /* 0x000fee000383ffff */
.L_x_23:
[----:B------:R-:W0:Y:S02]  /*2900*/  LDC R3, c[0x0][0x28c] ;  /* 0x0000a300ff037b82 */ /* 0x000e240000000800 */
[----:B0-----:R-:W-:-:S13]  /*2910*/  ISETP.GE.AND P1, PT, R3, 0x1, PT ;  /* 0x000000010300780c */ /* 0x001fda0003f26270 */
[----:B------:R-:W-:Y:S05]  /*2920*/  @!P1 BRA `(.L_x_31) ;  /* 0x0000000000489947 */ /* 0x000fea0003800000 */
[----:B------:R-:W-:Y:S05]  /*2930*/  @!P0 BRA `(.L_x_32) ;  /* 0x0000000000048947 */ /* 0x000fea0003800000 */
[----:B------:R-:W-:Y:S01]  /*2940*/  BPT.TRAP 0x1 ;  /* 0x000000040000795c */ /* 0x000fe20000300000 */
.L_x_32:
[----:B------:R-:W-:Y:S01]  /*2950*/  ISETP.NE.AND P0, PT, R2, RZ, PT ;  /* 0x000000ff0200720c */ /* 0x000fe20003f05270 */
[----:B------:R-:W-:Y:S01]  /*2960*/  BSSY B0, `(.L_x_33) ;  /* 0x000000c000007945 */ /* 0x000fe20003800000 */
[----:B------:R-:W-:-:S11]  /*2970*/  ISETP.GT.U32.AND P1, PT, R18, 0x1, PT ;  /* 0x000000011200780c */ /* 0x000fd60003f24070 */
[----:B------:R-:W-:Y:S05]  /*2980*/  @!P0 BRA `(.L_x_34) ;  /* 0x0000000000248947 */ /* 0x000fea0003800000 */
[----:B------:R-:W-:-:S05]  /*2990*/  VIADD R0, R0, UR39 ;  /* 0x0000002700007c36 */ /* 0x000fca0008000000 */
[----:B--2---:R-:W-:-:S05]  /*29a0*/  SHF.R.U32.HI R4, RZ, 0x1, R0 ;  /* 0x00000001ff047819 */ /* 0x004fca0000011600 */
[----:B------:R-:W-:-:S05]  /*29b0*/  IMAD.WIDE.U32 R4, R4, -0x6db6db6d, RZ ;  /* 0x9249249304047825 */ /* 0x000fca00078e00ff */
[----:B------:R-:W-:-:S05]  /*29c0*/  SHF.R.U32.HI R5, RZ, 0x2, R5 ;  /* 0x00000002ff057819 */ /* 0x000fca0000011605 */
[----:B------:R-:W-:-:S05]  /*29d0*/  IMAD R0, R5, -0xe, R0 ;  /* 0xfffffff205007824 */ /* 0x000fca00078e0200 */
[----:B------:R-:W-:-:S05]  /*29e0*/  LEA R0, R0, UR41, 0x3 ;  /* 0x0000002900007c11 */ /* 0x000fca000f8e18ff */
[----:B------:R-:W-:-:S05]  /*29f0*/  VIADD R3, R0, 0x70 ;  /* 0x0000007000037836 */ /* 0x000fca0000000000 */
[----:B------:R-:W-:-:S04]  /*2a00*/  PRMT R3, R16, 0x654, R3 ;  /* 0x0000065410037816 */ /* 0x000fc80000000003 */
[----:B------:R0:W-:Y:S03]  /*2a10*/  SYNCS.ARRIVE.TRANS64.RED.A1T0 RZ, [R3+URZ], RZ ;  /* 0x000000ff03ff79a7 */ /* 0x0001e6000810043f */
.L_x_34:
[----:B------:R-:W-:Y:S05]  /*2a20*/  BSYNC B0 ;  /* 0x0000000000007941 */ /* 0x000fea0003800000 */
.L_x_33:
[----:B------:R-:W-:Y:S05]  /*2a30*/  @P1 BRA `(.L_x_31) ;  /* 0x0000000000041947 */ /* 0x000fea0003800000 */
[----:B------:R-:W-:Y:S01]  /*2a40*/  BPT.TRAP 0x1 ;  /* 0x000000040000795c */ /* 0x000fe20000300000 */
.L_x_31:
[----:B------:R-:W3:Y:S01]  /*2a50*/  LDL.LU R7, [R1] ;  /* 0x0000000001077983 */ /* 0x000ee20000300800 */
[----:B------:R-:W4:Y:S01]  /*2a60*/  LDC R6, c[0x0][0x288] ;  /* 0x0000a200ff067b82 */ /* 0x000f220000000800 */
[----:B------:R-:W0:Y:S01]  /*2a70*/  S2R R11, SR_TID.X ;  /* 0x00000000000b7919 */ /* 0x000e220000002100 */
[----:B------:R-:W-:Y:S01]  /*2a80*/  UIADD3 UR39, UR40, UR39, URZ ;  /* 0x0000002728277290 */ /* 0x000fe2000fffe03f */
[----:B------:R-:W-:Y:S01]  /*2a90*/  ULDC UR7, c[0x0][0x284] ;  /* 0x0000a10000077ab9 */ /* 0x000fe20000000800 */
[----:B------:R-:W3:Y:S02]  /*2aa0*/  LDL.LU R10, [R1+0x4] ;  /* 0x00000400010a7983 */ /* 0x000ee40000300800 */
[----:B------:R-:W-:Y:S01]  /*2ab0*/  UISETP.GT.U32.AND UP0, UPT, UR39, 0xd, UPT ;  /* 0x0000000d2700788c */ /* 0x000fe2000bf04070 */
[----:B------:R-:W-:Y:S01]  /*2ac0*/  SHF.R.S32.HI R15, RZ, 0x1f, R17 ;  /* 0x0000001fff0f7819 */ /* 0x000fe20000011411 */
[----:B------:R-:W-:Y:S01]  /*2ad0*/  USHF.R.U32.HI UR4, URZ, 0x1, UR39 ;  /* 0x000000013f047899 */ /* 0x000fe20008011627 */
[----:B------:R-:W-:Y:S01]  /*2ae0*/  IMAD.MOV.U32 R218, RZ, RZ, -0x1 ;  /* 0xffffffffffda7424 */ /* 0x000fe200078e00ff */
[----:B------:R-:W-:-:S02]  /*2af0*/  UISETP.LT.U32.AND UP0, UPT, UR40, 0xe, UP0 ;  /* 0x0000000e2800788c */ /* 0x000fc40008701070 */
[----:B------:R-:W-:Y:S02]  /*2b00*/  UISETP.GE.U32.AND UP1, UPT, UR40, 0xe, UPT ;  /* 0x0000000e2800788c */ /* 0x000fe4000bf26070 */
[----:B------:R-:W-:Y:S02]  /*2b10*/  UIMAD.WIDE.U32 UR4, UR4, -0x6db6db6d, URZ ;  /* 0x92492493040478a5 */ /* 0x000fe4000f8e003f */
[----:B------:R-:W-:Y:S01]  /*2b20*/  USEL UR6, URZ, 0x1, !UP0 ;  /* 0x000000013f067887 */ /* 0x000fe2000c000000 */
[----:B------:R-:W-:Y:S01]  /*2b30*/  ULDC.64 UR8, c[0x0][0x5d0] ;  /* 0x0001740000087ab9 */ /* 0x000fe20000000a00 */
[----:B------:R-:W-:Y:S02]  /*2b40*/  USHF.R.U32.HI UR4, URZ, 0x2, UR5 ;  /* 0x000000023f047899 */ /* 0x000fe40008011605 */
[----:B------:R-:W-:Y:S02]  /*2b50*/  ULOP3.LUT UR38, UR38, UR6, URZ, 0x3c, !UPT ;  /* 0x0000000626267292 */ /* 0x000fe4000f8e3c3f */
[----:B------:R-:W-:-:S02]  /*2b60*/  UIMAD UR39, UR4, -0xe, UR39 ;  /* 0xfffffff2042778a4 */ /* 0x000fc4000f8e0227 */
[----:B------:R-:W-:Y:S01]  /*2b70*/  @UP1 ULOP3.LUT UR38, UR38, 0x1, UR4, 0x78, !UPT ;  /* 0x0000000126261892 */ /* 0x000fe2000f8e7804 */
[--C-:B0-----:R-:W-:Y:S01]  /*2b80*/  SHF.R.U32.HI R0, RZ, 0x2, R11.reuse ;  /* 0x00000002ff007819 */ /* 0x101fe2000001160b */
[----:B------:R-:W-:Y:S01]  /*2b90*/  IMAD.SHL.U32 R204, R11, 0x2, RZ ;  /* 0x000000020bcc7824 */ /* 0x000fe200078e00ff */
[----:B--2---:R-:W-:Y:S02]  /*2ba0*/  SHF.R.U32.HI R5, RZ, 0x7, R11 ;  /* 0x00000007ff057819 */ /* 0x004fe4000001160b */
[----:B------:R-:W-:Y:S02]  /*2bb0*/  LOP3.LUT R3, R0, 0x7, RZ, 0xc0, !PT ;  /* 0x0000000700037812 */ /* 0x000fe400078ec0ff */
[----:B------:R-:W-:Y:S02]  /*2bc0*/  LOP3.LUT R0, R5, 0x1, RZ, 0xc0, !PT ;  /* 0x0000000105007812 */ /* 0x000fe400078ec0ff */
[C---:B------:R-:W-:Y:S02]  /*2bd0*/  LOP3.LUT R5, R11.reuse, 0x3, RZ, 0xc0, !PT ;  /* 0x000000030b057812 */ /* 0x040fe400078ec0ff */
[----:B------:R-:W-:Y:S01]  /*2be0*/  LOP3.LUT R4, R11, 0x60, RZ, 0xc0, !PT ;  /* 0x000000600b047812 */ /* 0x000fe200078ec0ff */
[----:B------:R-:W-:-:S02]  /*2bf0*/  IMAD.SHL.U32 R8, R0, 0x40, RZ ;  /* 0x0000004000087824 */ /* 0x000fc400078e00ff */
[----:B----4-:R-:W-:Y:S01]  /*2c00*/  IMAD R12, R5, -0x2, R6 ;  /* 0xfffffffe050c7824 */ /* 0x010fe200078e0206 */
[----:B------:R-:W-:-:S04]  /*2c10*/  SHF.R.U32.HI R4, RZ, 0x1, R4 ;  /* 0x00000001ff047819 */ /* 0x000fc80000011604 */
[--C-:B------:R-:W-:Y:S02]  /*2c20*/  IADD3 R9, RZ, -R4, -R3.reuse ;  /* 0x80000004ff097210 */ /* 0x100fe40007ffe803 */
[----:B------:R-:W-:-:S03]  /*2c30*/  LOP3.LUT R3, R8, 0x40, R3, 0xe2, !PT ;  /* 0x0000004008037812 */ /* 0x000fc600078ee203 */
[----:B------:R-:W-:Y:S02]  /*2c40*/  IMAD R0, R0, -0x40, R9 ;  /* 0xffffffc000007824 */ /* 0x000fe400078e0209 */
[----:B---3--:R-:W-:-:S05]  /*2c50*/  IMAD R7, R7, 0x70, RZ ;  /* 0x0000007007077824 */ /* 0x008fca00078e02ff */
[----:B------:R-:W-:Y:S01]  /*2c60*/  ISETP.GE.AND P0, PT, R7, R6, PT ;  /* 0x000000060700720c */ /* 0x000fe20003f06270 */
[----:B------:R-:W-:Y:S01]  /*2c70*/  IMAD R6, R15, UR8, RZ ;  /* 0x000000080f067c24 */ /* 0x000fe2000f8e02ff */
[----:B------:R-:W-:Y:S01]  /*2c80*/  LOP3.LUT R204, R7, 0x6, R204, 0xf8, !PT ;  /* 0x0000000607cc7812 */ /* 0x000fe200078ef8cc */
[C---:B------:R-:W-:Y:S02]  /*2c90*/  IMAD R5, R10.reuse, 0x180, RZ ;  /* 0x000001800a057824 */ /* 0x040fe400078e02ff */
[----:B------:R-:W-:Y:S01]  /*2ca0*/  IMAD.WIDE R10, R10, 0x180, RZ ;  /* 0x000001800a0a7825 */ /* 0x000fe200078e02ff */
[----:B------:R-:W-:Y:S02]  /*2cb0*/  SHF.R.S32.HI R205, RZ, 0x1f, R204 ;  /* 0x0000001fffcd7819 */ /* 0x000fe400000114cc */
[----:B------:R-:W-:Y:S01]  /*2cc0*/  ISETP.GE.OR P0, PT, R5, UR7, P0 ;  /* 0x0000000705007c0c */ /* 0x000fe20008706670 */
[----:B------:R-:W-:Y:S01]  /*2cd0*/  IMAD R13, R17, UR9, R6 ;  /* 0x00000009110d7c24 */ /* 0x000fe2000f8e0206 */
[----:B------:R-:W-:Y:S01]  /*2ce0*/  IADD3 R5, -R5, UR7, R0 ;  /* 0x0000000705057c10 */ /* 0x000fe2000fffe100 */
[----:B------:R-:W-:Y:S01]  /*2cf0*/  IMAD.WIDE.U32 R8, R17, UR8, R204 ;  /* 0x0000000811087c25 */ /* 0x000fe2000f8e00cc */
[----:B------:R-:W-:-:S02]  /*2d00*/  LOP3.LUT R6, R10, R3, R4, 0xfe, !PT ;  /* 0x000000030a067212 */ /* 0x000fc400078efe04 */
[----:B------:R-:W-:Y:S01]  /*2d10*/  IADD3 R4, -R7, R12, RZ ;  /* 0x0000000c07047210 */ /* 0x000fe20007ffe1ff */
[----:B------:R-:W-:-:S06]  /*2d20*/  IMAD.IADD R9, R9, 0x1, R13 ;  /* 0x0000000109097824 */ /* 0x000fcc00078e020d */
[----:B------:R-:W-:Y:S05]  /*2d30*/  @P0 BRA `(.L_x_35) ;  /* 0x000000ac00540947 */ /* 0x000fea0003800000 */
[----:B------:R-:W0:Y:S01]  /*2d40*/  LDC.64 R202, c[0x0][0x5c8] ;  /* 0x00017200ffca7b82 */ /* 0x000e220000000a00 */
[----:B-----5:R-:W-:Y:S01]  /*2d50*/  FSETP.NEU.AND P1, PT, R23, RZ, PT ;  /* 0x000000ff1700720b */ /* 0x020fe20003f2d000 */
[----:B------:R-:W-:Y:S01]  /*2d60*/  BSSY B0, `(.L_x_35) ;  /* 0x0000ad2000007945 */ /* 0x000fe20003800000 */
[----:B------:R-:W-:-:S04]  /*2d70*/  ISETP.GT.AND P4, PT, R5, RZ, PT ;  /* 0x000000ff0500720c */ /* 0x000fc80003f84270 */
[----:B------:R-:W-:Y:S01]  /*2d80*/  ISETP.GT.AND P0, PT, R4, RZ, P4 ;  /* 0x000000ff0400720c */ /* 0x000fe20002704270 */
[-C--:B0-----:R-:W-:Y:S02]  /*2d90*/  IMAD R0, R11, R202.reuse, RZ ;  /* 0x000000ca0b007224 */ /* 0x081fe400078e02ff */
[----:B------:R-:W-:-:S04]  /*2da0*/  IMAD.WIDE.U32 R8, R6, R202, R8 ;  /* 0x000000ca06087225 */ /* 0x000fc800078e0008 */
[----:B------:R-:W-:-:S04]  /*2db0*/  IMAD R3, R6, R203, R0 ;  /* 0x000000cb06037224 */ /* 0x000fc800078e0200 */
[----:B-1----:R-:W-:Y:S01]  /*2dc0*/  IMAD.IADD R193, R9, 0x1, R3 ;  /* 0x0000000109c17824 */ /* 0x002fe200078e0203 */
[----:B------:R-:W-:Y:S06]  /*2dd0*/  @!P1 BRA `(.L_x_36) ;  /* 0x0000007800a89947 */ /* 0x000fec0003800000 */
[----:B------:R-:W0:Y:S01]  /*2de0*/  LDC.64 R200, c[0x0][0x5b8] ;  /* 0x00016e00ffc87b82 */ /* 0x000e220000000a00 */
[----:B------:R-:W-:-:S07]  /*2df0*/  ULDC.64 UR4, c[0x0][0x5c0] ;  /* 0x0001700000047ab9 */ /* 0x000fce0000000a00 */
[----:B------:R-:W1:Y:S08]  /*2e00*/  LDC.64 R198, c[0x0][0x5b0] ;  /* 0x00016c00ffc67b82 */ /* 0x000e700000000a00 */
[----:B------:R-:W2:Y:S01]  /*2e10*/  LDC.64 R196, c[0x0][0x5a8] ;  /* 0x00016a00ffc47b82 */ /* 0x000ea20000000a00 */
[-C--:B0-----:R-:W-:Y:S02]  /*2e20*/  IMAD R0, R15, R200.reuse, RZ ;  /* 0x000000c80f007224 */ /* 0x081fe400078e02ff */
[----:B------:R-:W-:-:S04]  /*2e30*/  IMAD.WIDE.U32 R194, R17, R200, R204 ;  /* 0x000000c811c27225 */ /* 0x000fc800078e00cc */
[----:B------:R-:W-:Y:S02]  /*2e40*/  IMAD R3, R17, R201, R0 ;  /* 0x000000c911037224 */ /* 0x000fe400078e0200 */
[-C--:B-1----:R-:W-:Y:S02]  /*2e50*/  IMAD R0, R11, R198.reuse, RZ ;  /* 0x000000c60b007224 */ /* 0x082fe400078e02ff */
[----:B------:R-:W-:Y:S02]  /*2e60*/  IMAD.IADD R21, R195, 0x1, R3 ;  /* 0x00000001c3157824 */ /* 0x000fe400078e0203 */
[----:B------:R-:W-:Y:S02]  /*2e70*/  IMAD.MOV.U32 R20, RZ, RZ, R194 ;  /* 0x000000ffff147224 */ /* 0x000fe400078e00c2 */
[C---:B------:R-:W-:Y:S02]  /*2e80*/  IMAD R0, R6.reuse, R199, R0 ;  /* 0x000000c706007224 */ /* 0x040fe400078e0200 */
[----:B------:R-:W-:-:S04]  /*2e90*/  IMAD.WIDE.U32 R10, R6, R198, R20 ;  /* 0x000000c6060a7225 */ /* 0x000fc800078e0014 */
[----:B------:R-:W-:Y:S01]  /*2ea0*/  IMAD.IADD R7, R11, 0x1, R0 ;  /* 0x000000010b077824 */ /* 0x000fe200078e0200 */
[----:B--2---:R-:W-:-:S04]  /*2eb0*/  LEA R12, P1, R10, R196, 0x1 ;  /* 0x000000c40a0c7211 */ /* 0x004fc800078208ff */
[----:B------:R-:W-:-:S05]  /*2ec0*/  LEA.HI.X R13, R10, R197, R7, 0x1, P1 ;  /* 0x000000c50a0d7211 */ /* 0x000fca00008f0c07 */
[----:B------:R0:W2:Y:S01]  /*2ed0*/  @P0 LDG.E.LTC128B.U16 R7, desc[UR36][R12.64] ;  /* 0x000000240c070981 */ /* 0x0000a2000c1e1520 */
[----:B------:R-:W-:Y:S01]  /*2ee0*/  IMAD.WIDE.U32 R10, R6, R198, R204 ;  /* 0x000000c6060a7225 */ /* 0x000fe200078e00cc */
[----:B------:R-:W-:Y:S04]  /*2ef0*/  BSSY B1, `(.L_x_37) ;  /* 0x0000012000017945 */ /* 0x000fe80003800000 */
[----:B------:R-:W-:-:S03]  /*2f00*/  IADD3 R11, R0, R11, RZ ;  /* 0x0000000b000b7210 */ /* 0x000fc60007ffe0ff */
[----:B------:R-:W-:-:S03]  /*2f10*/  IMAD.WIDE.U32 R10, R17, R200, R10 ;  /* 0x000000c8110a7225 */ /* 0x000fc600078e000a */
[----:B0-----:R-:W-:Y:S01]  /*2f20*/  LEA R12, P2, R10, R196, 0x1 ;  /* 0x000000c40a0c7211 */ /* 0x001fe200078408ff */
[----:B--2---:R-:W-:-:S05]  /*2f30*/  HADD2.F32 R14, -RZ, R7.H0_H0 ;  /* 0x20000007ff0e7230 */ /* 0x004fca0000004100 */
[----:B------:R-:W-:Y:S01]  /*2f40*/  FMUL R9, R14, R23 ;  /* 0x000000170e097220 */ /* 0x000fe20000400000 */
[----:B------:R-:W-:-:S03]  /*2f50*/  LEA R14, P1, R8, UR4, 0x1 ;  /* 0x00000004080e7c11 */ /* 0x000fc6000f8208ff */
[----:B------:R-:W-:Y:S01]  /*2f60*/  FFMA R9, R184, R192, R9 ;  /* 0x000000c0b8097223 */ /* 0x000fe20000000009 */
[----:B------:R-:W-:Y:S01]  /*2f70*/  LEA.HI.X R15, R8, UR5, R193, 0x1, P1 ;  /* 0x00000005080f7c11 */ /* 0x000fe200088f0cc1 */
[----:B------:R-:W-:Y:S01]  /*2f80*/  IMAD.IADD R8, R3, 0x1, R11 ;  /* 0x0000000103087824 */ /* 0x000fe200078e020b */
[----:B------:R-:W-:Y:S02]  /*2f90*/  ISETP.GT.AND P1, PT, R4, 0x1, P4 ;  /* 0x000000010400780c */ /* 0x000fe40002724270 */
[----:B------:R-:W-:Y:S02]  /*2fa0*/  F2FP.F16.F32.PACK_AB R9, RZ, R9 ;  /* 0x00000009ff09723e */ /* 0x000fe400000000ff */
[----:B------:R-:W-:Y:S01]  /*2fb0*/  LEA.HI.X R13, R10, R197, R8, 0x1, P2 ;  /* 0x000000c50a0d7211 */ /* 0x000fe200010f0c08 */
[C---:B------:R-:W-:Y:S01]  /*2fc0*/  IMAD.SHL.U32 R10, R198.reuse, 0x8, RZ ;  /* 0x00000008c60a7824 */ /* 0x040fe200078e00ff */
[----:B------:R-:W-:Y:S01]  /*2fd0*/  SHF.L.U64.HI R11, R198, 0x3, R199 ;  /* 0x00000003c60b7819 */ /* 0x000fe200000102c7 */
[----:B------:R0:W-:Y:S06]  /*2fe0*/  @P0 STG.E.U16 desc[UR36][R14.64], R9 ;  /* 0x000000090e000986 */ /* 0x0001ec000c101524 */
[----:B------:R-:W-:Y:S05]  /*2ff0*/  @!P1 BRA `(.L_x_38) ;  /* 0x0000000000049947 */ /* 0x000fea0003800000 */
[----:B------:R1:W5:Y:S02]  /*3000*/  LDG.E.LTC128B.U16 R7, desc[UR36][R12.64+0x2] ;  /* 0x000002240c077981 */ /* 0x000364000c1e1520 */
.L_x_38:
[----:B------:R-:W-:Y:S05]  /*3010*/  BSYNC B1 ;  /* 0x0000000000017941 */ /* 0x000fea0003800000 */
.L_x_37:
[----:B-----5:R-:W-:Y:S01]  /*3020*/  HADD2.F32 R8, -RZ, R7.H0_H0 ;  /* 0x20000007ff087230 */ /* 0x020fe20000004100 */
[----:B------:R-:W-:Y:S01]  /*3030*/  ISETP.GT.AND P3, PT, R5, 0x8, PT ;  /* 0x000000080500780c */ /* 0x000fe20003f64270 */
[----:B------:R-:W-:Y:S01]  /*3040*/  IMAD.WIDE.U32 R208, R6, R198, R10 ;  /* 0x000000c606d07225 */ /* 0x000fe200078e000a */
[----:B------:R-:W-:-:S03]  /*3050*/  PRMT R201, R7, 0x7610, R201 ;  /* 0x0000761007c97816 */ /* 0x000fc600000000c9 */
[----:B------:R-:W-:Y:S01]  /*3060*/  FMUL R8, R8, R23 ;  /* 0x0000001708087220 */ /* 0x000fe20000400000 */
[----:B------:R-:W-:Y:S01]  /*3070*/  IMAD.IADD R193, R0, 0x1, R209 ;  /* 0x0000000100c17824 */ /* 0x000fe200078e02d1 */
[----:B0-----:R-:W-:Y:S02]  /*3080*/  IADD3 R9, P2, R194, R208, RZ ;  /* 0x000000d0c2097210 */ /* 0x001fe40007f5e0ff */
[----:B------:R-:W-:Y:S01]  /*3090*/  FFMA R8, R185, R192, R8 ;  /* 0x000000c0b9087223 */ /* 0x000fe20000000008 */
[----:B------:R-:W-:Y:S02]  /*30a0*/  ISETP.GT.AND P0, PT, R4, RZ, P3 ;  /* 0x000000ff0400720c */ /* 0x000fe40001f04270 */
[----:B------:R-:W-:Y:S01]  /*30b0*/  IMAD.X R184, R193, 0x1, R21, P2 ;  /* 0x00000001c1b87824 */ /* 0x000fe200010e0615 */
[----:B------:R-:W-:Y:S02]  /*30c0*/  LEA R206, P2, R9, R196, 0x1 ;  /* 0x000000c409ce7211 */ /* 0x000fe400078408ff */
[----:B------:R-:W-:-:S02]  /*30d0*/  F2FP.F16.F32.PACK_AB R8, RZ, R8 ;  /* 0x00000008ff08723e */ /* 0x000fc400000000ff */
[----:B------:R-:W-:Y:S02]  /*30e0*/  LEA.HI.X R207, R9, R197, R184, 0x1, P2 ;  /* 0x000000c509cf7211 */ /* 0x000fe400010f0cb8 */
[----:B------:R-:W-:-:S05]  /*30f0*/  PRMT R185, R8, 0x7610, R185 ;  /* 0x0000761008b97816 */ /* 0x000fca00000000b9 */
[----:B------:R0:W-:Y:S04]  /*3100*/  @P1 STG.E.U16 desc[UR36][R14.64+0x2], R185 ;  /* 0x000002b90e001986 */ /* 0x0001e8000c101524 */
[----:B------:R-:W2:Y:S01]  /*3110*/  @P0 LDG.E.LTC128B.U16 R201, desc[UR36][R206.64] ;  /* 0x00000024cec90981 */ /* 0x000ea2000c1e1520 */
[----:B------:R-:W-:Y:S01]  /*3120*/  IADD3 R8, P1, R204, R208, RZ ;  /* 0x000000d0cc087210 */ /* 0x000fe20007f3e0ff */
[----:B------:R-:W-:Y:S01]  /*3130*/  BSSY B1, `(.L_x_39) ;  /* 0x0000012000017945 */ /* 0x000fe20003800000 */
[----:B------:R-:W-:-:S03]  /*3140*/  ISETP.GT.AND P2, PT, R4, 0x1, P3 ;  /* 0x000000010400780c */ /* 0x000fc60001f44270 */
[----:B------:R-:W-:Y:S02]  /*3150*/  IMAD.X R9, R205, 0x1, R193, P1 ;  /* 0x00000001cd097824 */ /* 0x000fe400008e06c1 */
[----:B------:R-:W-:-:S05]  /*3160*/  IMAD.WIDE.U32 R8, R17, R200, R8 ;  /* 0x000000c811087225 */ /* 0x000fca00078e0008 */
[----:B------:R-:W-:Y:S01]  /*3170*/  IADD3 R9, R3, R9, RZ ;  /* 0x0000000903097210 */ /* 0x000fe20007ffe0ff */
[----:B--2---:R-:W-:-:S05]  /*3180*/  HADD2.F32 R184, -RZ, R201.H0_H0 ;  /* 0x200000c9ffb87230 */ /* 0x004fca0000004100 */
[----:B------:R-:W-:Y:S01]  /*3190*/  FMUL R7, R184, R23 ;  /* 0x00000017b8077220 */ /* 0x000fe20000400000 */
[----:B------:R-:W-:-:S03]  /*31a0*/  LEA R184, P1, R8, R196, 0x1 ;  /* 0x000000c408b87211 */ /* 0x000fc600078208ff */
[----:B------:R-:W-:Y:S01]  /*31b0*/  FFMA R7, R186, R192, R7 ;  /* 0x000000c0ba077223 */ /* 0x000fe20000000007 */
[----:B0-----:R-:W-:Y:S01]  /*31c0*/  LEA.HI.X R185, R8, R197, R9, 0x1, P1 ;  /* 0x000000c508b97211 */ /* 0x001fe200008f0c09 */
[----:B------:R-:W-:-:S03]  /*31d0*/  IMAD.SHL.U32 R8, R202, 0x10, RZ ;  /* 0x00000010ca087824 */ /* 0x000fc600078e00ff */
[----:B------:R-:W-:Y:S02]  /*31e0*/  F2FP.F16.F32.PACK_AB R9, RZ, R7 ;  /* 0x00000007ff09723e */ /* 0x000fe400000000ff */
[----:B------:R-:W-:Y:S02]  /*31f0*/  SHF.L.U64.HI R7, R202, 0x4, R203 ;  /* 0x00000004ca077819 */ /* 0x000fe400000102cb */
[----:B------:R-:W-:-:S05]  /*3200*/  IADD3 R206, P1, R8, R14, RZ ;  /* 0x0000000e08ce7210 */ /* 0x000fca0007f3e0ff */
[----:B------:R-:W-:-:S05]  /*3210*/  IMAD.X R207, R7, 0x1, R15, P1 ;  /* 0x0000000107cf7824 */ /* 0x000fca00008e060f */
[----:B------:R0:W-:Y:S01]  /*3220*/  @P0 STG.E.U16 desc[UR36][R206.64], R9 ;  /* 0x00000009ce000986 */ /* 0x0001e2000c101524 */
[----:B------:R-:W-:Y:S05]  /*3230*/  @!P2 BRA `(.L_x_40) ;  /* 0x000000000004a947 */ /* 0x000fea0003800000 */
[----:B------:R2:W5:Y:S02]  /*3240*/  LDG.E.LTC128B.U16 R201, desc[UR36][R184.64+0x2] ;  /* 0x00000224b8c97981 */ /* 0x000564000c1e1520 */
.L_x_40:
[----:B------:R-:W-:Y:S05]  /*3250*/  BSYNC B1 ;  /* 0x0000000000017941 */ /* 0x000fea0003800000 */
.L_x_39:
[----:B-----5:R-:W-:Y:S01]  /*3260*/  HADD2.F32 R186, -RZ, R201.H0_H0 ;  /* 0x200000c9ffba7230 */ /* 0x020fe20000004100 */
[----:B------:R-:W-:Y:S01]  /*3270*/  ISETP.GT.AND P0, PT, R4, 0x8, P4 ;  /* 0x000000080400780c */ /* 0x000fe20002704270 */
[----:B------:R-:W-:Y:S03]  /*3280*/  BSSY B1, `(.L_x_41) ;  /* 0x000000a000017945 */ /* 0x000fe60003800000 */
[----:B------:R-:W-:-:S04]  /*3290*/  FMUL R186, R186, R23 ;  /* 0x00000017baba7220 */ /* 0x000fc80000400000 */
[----:B------:R-:W-:Y:S01]  /*32a0*/  FFMA R186, R187, R192, R186 ;  /* 0x000000c0bbba7223 */ /* 0x000fe200000000ba */
[----:B------:R-:W-:-:S04]  /*32b0*/  IMAD.MOV.U32 R187, RZ, RZ, R207 ;  /* 0x000000ffffbb7224 */ /* 0x000fc800078e00cf */
[----:B------:R-:W-:-:S04]  /*32c0*/  F2FP.F16.F32.PACK_AB R186, RZ, R186 ;  /* 0x000000baffba723e */ /* 0x000fc800000000ff */
[----:B0-----:R-:W-:Y:S01]  /*32d0*/  PRMT R9, R186, 0x7610, R9 ;  /* 0x00007610ba097816 */ /* 0x001fe20000000009 */
[----:B------:R-:W-:-:S05]  /*32e0*/  IMAD.MOV.U32 R186, RZ, RZ, R206 ;  /* 0x000000ffffba7224 */ /* 0x000fca00078e00ce */
[----:B------:R0:W-:Y:S01]  /*32f0*/  @P2 STG.E.U16 desc[UR36][R186.64+0x2], R9 ;  /* 0x00000209ba002986 */ /* 0x0001e2000c101524 */
[----:B------:R-:W-:Y:S05]  /*3300*/  @!P0 BRA `(.L_x_42) ;  /* 0x0000000000048947 */ /* 0x000fea0003800000 */
[----:B------:R3:W5:Y:S02]  /*3310*/  LDG.E.LTC128B.U16 R201, desc[UR36][R12.64+0x10] ;  /* 0x000010240cc97981 */ /* 0x000764000c1e1520 */
.L_x_42:
[----:B------:R-:W-:Y:S05]  /*3320*/  BSYNC B1 ;  /* 0x0000000000017941 */ /* 0x000fea0003800000 */
.L_x_41:
[----:B-----5:R-:W-:Y:S01]  /*3330*/  HADD2.F32 R210, -RZ, R201.H0_H0 ;  /* 0x200000c9ffd27230 */ /* 0x020fe20000004100 */
[----:B------:R-:W-:Y:S01]  /*3340*/  ISETP.GT.AND P1, PT, R4, 0x9, P4 ;  /* 0x000000090400780c */ /* 0x000fe20002724270 */
[----:B------:R-:W-:Y:S03]  /*3350*/  BSSY B1, `(.L_x_43) ;  /* 0x0000007000017945 */ /* 0x000fe60003800000 */
[----:B0-----:R-:W-:-:S04]  /*3360*/  FMUL R9, R210, R23 ;  /* 0x00000017d2097220 */ /* 0x001fc80000400000 */
[----:B------:R-:W-:-:S05]  /*3370*/  FFMA R9, R188, R192, R9 ;  /* 0x000000c0bc097223 */ /* 0x000fca0000000009 */
[----:B------:R-:W-:-:S05]  /*3380*/  F2FP.F16.F32.PACK_AB R9, RZ, R9 ;  /* 0x00000009ff09723e */ /* 0x000fca00000000ff */
[----:B------:R0:W-:Y:S01]  /*3390*/  @P0 STG.E.U16 desc[UR36][R14.64+0x10], R9 ;  /* 0x000010090e000986 */ /* 0x0001e2000c101524 */
[----:B------:R-:W-:Y:S05]  /*33a0*/  @!P1 BRA `(.L_x_44) ;  /* 0x0000000000049947 */ /* 0x000fea0003800000 */
[----:B------:R4:W5:Y:S02]  /*33b0*/  LDG.E.LTC128B.U16 R201, desc[UR36][R12.64+0x12] ;  /* 0x000012240cc97981 */ /* 0x000964000c1e1520 */
.L_x_44:
[----:B------:R-:W-:Y:S05]  /*33c0*/  BSYNC B1 ;  /* 0x0000000000017941 */ /* 0x000fea0003800000 */
.L_x_43:
[----:B-----5:R-:W-:Y:S01]  /*33d0*/  HADD2.F32 R188, -RZ, R201.H0_H0 ;  /* 0x200000c9ffbc7230 */ /* 0x020fe20000004100 */
[----:B------:R-:W-:Y:S01]  /*33e0*/  ISETP.GT.AND P0, PT, R4, 0x8, P3 ;  /* 0x000000080400780c */ /* 0x000fe20001f04270 */
[----:B------:R-:W-:Y:S03]  /*33f0*/  BSSY B1, `(.L_x_45) ;  /* 0x0000007000017945 */ /* 0x000fe60003800000 */
[----:B------:R-:W-:-:S04]  /*3400*/  FMUL R188, R188, R23 ;  /* 0x00000017bcbc7220 */ /* 0x000fc80000400000 */
[----:B------:R-:W-:-:S05]  /*3410*/  FFMA R188, R189, R192, R188 ;  /* 0x000000c0bdbc7223 */ /* 0x000fca00000000bc */
[----:B------:R-:W-:-:S05]  /*3420*/  F2FP.F16.F32.PACK_AB R188, RZ, R188 ;  /* 0x000000bcffbc723e */ /* 0x000fca00000000ff */
[----:B------:R0:W-:Y:S01]  /*3430*/  @P1 STG.E.U16 desc[UR36][R14.64+0x12], R188 ;  /* 0x000012bc0e001986 */ /* 0x0001e2000c101524 */
[----:B------:R-:W-:Y:S05]  /*3440*/  @!P0 BRA `(.L_x_46) ;  /* 0x0000000000048947 */ /* 0x000fea0003800000 */
[----:B------:R0:W5:Y:S02]  /*3450*/  LDG.E.LTC128B.U16 R201, desc[UR36][R184.64+0x10] ;  /* 0x00001024b8c97981 */ /* 0x000164000c1e1520 */
.L_x_46:
[----:B------:R-:W-:Y:S05]  /*3460*/  BSYNC B1 ;  /* 0x0000000000017941 */ /* 0x000fea0003800000 */
.L_x_45:
[----:B0----5:R-:W-:Y:S01]  /*3470*/  HADD2.F32 R188, -RZ, R201.H0_H0 ;  /* 0x200000c9ffbc7230 */ /* 0x021fe20000004100 */
[----:B------:R-:W-:Y:S01]  /*3480*/  ISETP.GT.AND P1, PT, R4, 0x9, P3 ;  /* 0x000000090400780c */ /* 0x000fe20001f24270 */
[----:B------:R-:W-:Y:S03]  /*3490*/  BSSY B1, `(.L_x_47) ;  /* 0x0000009000017945 */ /* 0x000fe60003800000 */
[----:B------:R-:W-:-:S04]  /*34a0*/  FMUL R9, R188, R23 ;  /* 0x00000017bc097220 */ /* 0x000fc80000400000 */
[----:B------:R-:W-:-:S05]  /*34b0*/  FFMA R9, R190, R192, R9 ;  /* 0x000000c0be097223 */ /* 0x000fca0000000009 */
[----:B------:R-:W-:-:S04]  /*34c0*/  F2FP.F16.F32.PACK_AB R9, RZ, R9 ;  /* 0x00000009ff09723e */ /* 0x000fc800000000ff */
[----:B------:R-:W-:Y:S02]  /*34d0*/  PRMT R188, R9, 0x7610, R188 ;  /* 0x0000761009bc7816 */ /* 0x000fe400000000bc */
[----:B------:R-:W-:-:S03]  /*34e0*/  PRMT R9, R201, 0x7610, R9 ;  /* 0x00007610c9097816 */ /* 0x000fc60000000009 */
[----:B------:R0:W-:Y:S01]  /*34f0*/  @P0 STG.E.U16 desc[UR36][R186.64+0x10], R188 ;  /* 0x000010bcba000986 */ /* 0x0001e2000c101524 */
[----:B------:R-:W-:Y:S05]  /*3500*/  @!P1 BRA `(.L_x_48) ;  /* 0x0000000000049947 */ /* 0x000fea0003800000 */
[----:B------:R0:W5:Y:S02]  /*3510*/  LDG.E.LTC128B.U16 R9, desc[UR36][R184.64+0x12] ;  /* 0x00001224b8097981 */ /* 0x000164000c1e1520 */
.L_x_48:
[----:B------:R-:W-:Y:S05]  /*3520*/  BSYNC B1 ;  /* 0x0000000000017941 */ /* 0x000fea0003800000 */
.L_x_47:
[----:B-----5:R-:W-:Y:S01]  /*3530*/  HADD2.F32 R190, -RZ, R9.H0_H0 ;  /* 0x20000009ffbe7230 */ /* 0x020fe20000004100 */
[----:B------:R-:W-:Y:S01]  /*3540*/  MOV R189, R193 ;  /* 0x000000c100bd7202 */ /* 0x000fe20000000f00 */
[----:B0-----:R-:W-:Y:S01]  /*3550*/  IMAD.MOV.U32 R188, RZ, RZ, R208 ;  /* 0x000000ffffbc7224 */ /* 0x001fe200078e00d0 */
[----:B------:R-:W-:Y:S01]  /*3560*/  ISETP.GT.AND P2, PT, R5, 0x80, PT ;  /* 0x000000800500780c */ /* 0x000fe20003f44270 */
[----:B------:R-:W-:Y:S02]  /*3570*/  IMAD R199, R199, 0x78, RZ ;  /* 0x00000078c7c77824 */ /* 0x000fe400078e02ff */
[----:B------:R-:W-:Y:S01]  /*3580*/  FMUL R190, R190, R23 ;  /* 0x00000017bebe7220 */ /* 0x000fe20000400000 */
[----:B------:R-:W-:Y:S01]  /*3590*/  IMAD.WIDE.U32 R188, R198, 0x78, R188 ;  /* 0x00000078c6bc7825 */ /* 0x000fe200078e00bc */
[----:B------:R-:W-:-:S03]  /*35a0*/  ISETP.GT.AND P0, PT, R4, RZ, P2 ;  /* 0x000000ff0400720c */ /* 0x000fc60001704270 */
[----:B------:R-:W-:Y:S01]  /*35b0*/  FFMA R190, R191, R192, R190 ;  /* 0x000000c0bfbe7223 */ /* 0x000fe200000000be */
[----:B------:R-:W-:Y:S01]  /*35c0*/  IMAD.IADD R193, R189, 0x1, R199 ;  /* 0x00000001bdc17824 */ /* 0x000fe200078e02c7 */
[----:B------:R-:W-:-:S03]  /*35d0*/  IADD3 R191, P5, R194, R188, RZ ;  /* 0x000000bcc2bf7210 */ /* 0x000fc60007fbe0ff */
[----:B------:R-:W-:Y:S02]  /*35e0*/  F2FP.F16.F32.PACK_AB R201, RZ, R190 ;  /* 0x000000beffc9723e */ /* 0x000fe400000000ff */
[----:B------:R-:W-:Y:S01]  /*35f0*/  IMAD.X R208, R193, 0x1, R21, P5 ;  /* 0x00000001c1d07824 */ /* 0x000fe200028e0615 */
[----:B------:R-:W-:Y:S02]  /*3600*/  LEA R190, P5, R191, R196, 0x1 ;  /* 0x000000c4bfbe7211 */ /* 0x000fe400078a08ff */
[----:B------:R-:W-:Y:S02]  /*3610*/  PRMT R209, R201, 0x7610, R209 ;  /* 0x00007610c9d17816 */ /* 0x000fe400000000d1 */
[----:B------:R-:W-:-:S03]  /*3620*/  LEA.HI.X R191, R191, R197, R208, 0x1, P5 ;  /* 0x000000c5bfbf7211 */ /* 0x000fc600028f0cd0 */
[----:B------:R0:W-:Y:S04]  /*3630*/  @P1 STG.E.U16 desc[UR36][R186.64+0x12], R209 ;  /* 0x000012d1ba001986 */ /* 0x0001e8000c101524 */
[----:B------:R1:W2:Y:S01]  /*3640*/  @P0 LDG.E.LTC128B.U16 R9, desc[UR36][R190.64] ;  /* 0x00000024be090981 */ /* 0x0002a2000c1e1520 */
[----:B------:R-:W-:Y:S01]  /*3650*/  IMAD.WIDE.U32 R216, R198, 0x78, R10 ;  /* 0x00000078c6d87825 */ /* 0x000fe200078e000a */
[----:B------:R-:W-:Y:S03]  /*3660*/  BSSY B1, `(.L_x_49) ;  /* 0x0000016000017945 */ /* 0x000fe60003800000 */
[----:B------:R-:W-:Y:S02]  /*3670*/  IMAD.IADD R211, R199, 0x1, R217 ;  /* 0x00000001c7d37824 */ /* 0x000fe400078e02d9 */
[----:B------:R-:W-:-:S02]  /*3680*/  IMAD.MOV.U32 R210, RZ, RZ, R216 ;  /* 0x000000ffffd27224 */ /* 0x000fc400078e00d8 */
[----:B------:R-:W-:-:S04]  /*3690*/  IMAD.WIDE.U32 R206, R202, 0xf0, R206 ;  /* 0x000000f0cace7825 */ /* 0x000fc800078e00ce */
[----:B-1----:R-:W-:-:S03]  /*36a0*/  IMAD.WIDE.U32 R190, R6, R198, R210 ;  /* 0x000000c606be7225 */ /* 0x002fc600078e00d2 */
[----:B------:R-:W-:-:S04]  /*36b0*/  IADD3 R190, P1, R204, R190, RZ ;  /* 0x000000beccbe7210 */ /* 0x000fc80007f3e0ff */
[----:B------:R-:W-:-:S03]  /*36c0*/  IADD3.X R191, R205, R0, R191, P1, !PT ;  /* 0x00000000cdbf7210 */ /* 0x000fc60000ffe4bf */
[----:B------:R-:W-:-:S04]  /*36d0*/  IMAD.WIDE.U32 R190, R17, R200, R190 ;  /* 0x000000c811be7225 */ /* 0x000fc800078e00be */
[----:B--2---:R-:W-:-:S05]  /*36e0*/  HADD2.F32 R208, -RZ, R9.H0_H0 ;  /* 0x20000009ffd07230 */ /* 0x004fca0000004100 */
[----:B------:R-:W-:Y:S01]  /*36f0*/  FMUL R201, R208, R23 ;  /* 0x00000017d0c97220 */ /* 0x000fe20000400000 */
[----:B------:R-:W-:-:S03]  /*3700*/  LEA R208, P1, R190, R196, 0x1 ;  /* 0x000000c4bed07211 */ /* 0x000fc600078208ff */
[----:B------:R-:W-:Y:S01]  /*3710*/  FFMA R201, R176, R192, R201 ;  /* 0x000000c0b0c97223 */ /* 0x000fe200000000c9 */
[----:B------:R-:W-:-:S05]  /*3720*/  IMAD.IADD R176, R3, 0x1, R191 ;  /* 0x0000000103b07824 */ /* 0x000fca00078e02bf */
[----:B0-----:R-:W-:Y:S01]  /*3730*/  LEA.HI.X R209, R190, R197, R176, 0x1, P1 ;  /* 0x000000c5bed17211 */ /* 0x001fe200008f0cb0 */
[----:B------:R-:W-:Y:S01]  /*3740*/  @P0 IMAD.MOV.U32 R190, RZ, RZ, R206 ;  /* 0x000000ffffbe0224 */ /* 0x000fe200078e00ce */
[----:B------:R-:W-:Y:S01]  /*3750*/  F2FP.F16.F32.PACK_AB R176, RZ, R201 ;  /* 0x000000c9ffb0723e */ /* 0x000fe200000000ff */
[----:B------:R-:W-:Y:S01]  /*3760*/  IMAD R201, R203, 0xf0, RZ ;  /* 0x000000f0cbc97824 */ /* 0x000fe200078e02ff */
[----:B------:R-:W-:-:S04]  /*3770*/  ISETP.GT.AND P1, PT, R4, 0x1, P2 ;  /* 0x000000010400780c */ /* 0x000fc80001724270 */
[----:B------:R-:W-:-:S05]  /*3780*/  IADD3 R191, R207, R201, RZ ;  /* 0x000000c9cfbf7210 */ /* 0x000fca0007ffe0ff */
[----:B------:R0:W-:Y:S04]  /*3790*/  @P0 STG.E.U16 desc[UR36][R190.64], R176 ;  /* 0x000000b0be000986 */ /* 0x0001e8000c101524 */
[----:B------:R-:W-:Y:S05]  /*37a0*/  @!P1 BRA `(.L_x_50) ;  /* 0x0000000000049947 */ /* 0x000fea0003800000 */
[----:B------:R1:W5:Y:S02]  /*37b0*/  LDG.E.LTC128B.U16 R9, desc[UR36][R208.64+0x2] ;  /* 0x00000224d0097981 */ /* 0x000364000c1e1520 */
.L_x_50:
[----:B------:R-:W-:Y:S05]  /*37c0*/  BSYNC B1 ;  /* 0x0000000000017941 */ /* 0x000fea0003800000 */
.L_x_49:
[----:B0----5:R-:W-:Y:S01]  /*37d0*/  HADD2.F32 R176, -RZ, R9.H0_H0 ;  /* 0x20000009ffb07230 */ /* 0x021fe20000004100 */
[----:B------:R-:W-:Y:S01]  /*37e0*/  IADD3 R188, P0, R10, R188, RZ ;  /* 0x000000bc0abc7210 */ /* 0x000fe20007f1e0ff */
[----:B------:R-:W-:Y:S01]  /*37f0*/  IMAD.WIDE.U32 R212, R202, 0xf0, R186 ;  /* 0x000000f0cad47825 */ /* 0x000fe200078e00ba */
[----:B------:R-:W-:Y:S01]  /*3800*/  ISETP.GT.AND P6, PT, R5, 0x88, PT ;  /* 0x000000880500780c */ /* 0x000fe20003fc4270 */
[----:B------:R-:W-:Y:S02]  /*3810*/  BSSY B1, `(.L_x_51) ;  /* 0x0000010000017945 */ /* 0x000fe40003800000 */
[----:B------:R-:W-:-:S04]  /*3820*/  FMUL R176, R176, R23 ;  /* 0x00000017b0b07220 */ /* 0x000fc80000400000 */
[----:B------:R-:W-:Y:S01]  /*3830*/  FFMA R176, R177, R192, R176 ;  /* 0x000000c0b1b07223 */ /* 0x000fe200000000b0 */
[----:B------:R-:W-:-:S04]  /*3840*/  IMAD.IADD R177, R201, 0x1, R213 ;  /* 0x00000001c9b17824 */ /* 0x000fc800078e02d5 */
[----:B------:R-:W-:-:S04]  /*3850*/  F2FP.F16.F32.PACK_AB R176, RZ, R176 ;  /* 0x000000b0ffb0723e */ /* 0x000fc800000000ff */
[----:B------:R-:W-:Y:S01]  /*3860*/  PRMT R189, R176, 0x7610, R189 ;  /* 0x00007610b0bd7816 */ /* 0x000fe200000000bd */
[----:B------:R-:W-:-:S05]  /*3870*/  @P1 IMAD.MOV.U32 R176, RZ, RZ, R212 ;  /* 0x000000ffffb01224 */ /* 0x000fca00078e00d4 */
[----:B------:R0:W-:Y:S02]  /*3880*/  @P1 STG.E.U16 desc[UR36][R176.64+0x2], R189 ;  /* 0x000002bdb0001986 */ /* 0x0001e4000c101524 */
[----:B0-----:R-:W-:Y:S01]  /*3890*/  IMAD.X R189, R193, 0x1, R11, P0 ;  /* 0x00000001c1bd7824 */ /* 0x001fe200000e060b */
[----:B------:R-:W-:Y:S02]  /*38a0*/  ISETP.GT.AND P0, PT, R4, RZ, P6 ;  /* 0x000000ff0400720c */ /* 0x000fe40003704270 */
[----:B------:R-:W-:-:S05]  /*38b0*/  IADD3 R193, P1, R188, R194, RZ ;  /* 0x000000c2bcc17210 */ /* 0x000fca0007f3e0ff */
[----:B------:R-:W-:Y:S01]  /*38c0*/  IMAD.X R220, R189, 0x1, R21, P1 ;  /* 0x00000001bddc7824 */ /* 0x000fe200008e0615 */
[----:B------:R-:W-:-:S04]  /*38d0*/  LEA R214, P1, R193, R196, 0x1 ;  /* 0x000000c4c1d67211 */ /* 0x000fc800078208ff */
[----:B------:R-:W-:Y:S01]  /*38e0*/  LEA.HI.X R215, R193, R197, R220, 0x1, P1 ;  /* 0x000000c5c1d77211 */ /* 0x000fe200008f0cdc */
[----:B------:R-:W-:Y:S08]  /*38f0*/  @!P0 BRA `(.L_x_52) ;  /* 0x0000000000048947 */ /* 0x000ff00003800000 */
[----:B------:R0:W5:Y:S02]  /*3900*/  LDG.E.LTC128B.U16 R9, desc[UR36][R214.64] ;  /* 0x00000024d6097981 */ /* 0x000164000c1e1520 */
.L_x_52:
[----:B------:R-:W-:Y:S05]  /*3910*/  BSYNC B1 ;  /* 0x0000000000017941 */ /* 0x000fea0003800000 */
.L_x_51:
[----:B-----5:R-:W-:Y:S01]  /*3920*/  HADD2.F32 R190, -RZ, R9.H0_H0 ;  /* 0x20000009ffbe7230 */ /* 0x020fe20000004100 */
[----:B------:R-:W-:Y:S01]  /*3930*/  IADD3 R206, P1, R8, R206, RZ ;  /* 0x000000ce08ce7210 */ /* 0x000fe20007f3e0ff */
[----:B0-----:R-:W-:Y:S01]  /*3940*/  IMAD.WIDE.U32 R214, R198, 0x78, R188 ;  /* 0x00000078c6d67825 */ /* 0x001fe200078e00bc */
[----:B------:R-:W-:Y:S01]  /*3950*/  SHF.L.U64.HI R221, R202, 0x9, R203 ;  /* 0x00000009cadd7819 */ /* 0x000fe200000102cb */
[----:B------:R-:W-:Y:S02]  /*3960*/  BSSY B1, `(.L_x_53) ;  /* 0x0000018000017945 */ /* 0x000fe40003800000 */
[----:B------:R-:W-:Y:S01]  /*3970*/  FMUL R193, R190, R23 ;  /* 0x00000017bec17220 */ /* 0x000fe20000400000 */
[----:B------:R-:W-:Y:S01]  /*3980*/  IADD3.X R207, R191, R7, RZ, P1, !PT ;  /* 0x00000007bfcf7210 */ /* 0x000fe20000ffe4ff */
[----:B------:R-:W-:Y:S02]  /*3990*/  IMAD.IADD R201, R199, 0x1, R215 ;  /* 0x00000001c7c97824 */ /* 0x000fe400078e02d7 */
[----:B------:R-:W-:Y:S01]  /*39a0*/  FFMA R193, R178, R192, R193 ;  /* 0x000000c0b2c17223 */ /* 0x000fe200000000c1 */
[----:B------:R-:W-:-:S04]  /*39b0*/  IMAD.SHL.U32 R220, R202, 0x200, RZ ;  /* 0x00000200cadc7824 */ /* 0x000fc800078e00ff */
[----:B------:R-:W-:-:S05]  /*39c0*/  F2FP.F16.F32.PACK_AB R193, RZ, R193 ;  /* 0x000000c1ffc1723e */ /* 0x000fca00000000ff */
[----:B------:R0:W-:Y:S01]  /*39d0*/  @P0 STG.E.U16 desc[UR36][R206.64], R193 ;  /* 0x000000c1ce000986 */ /* 0x0001e2000c101524 */
[----:B------:R-:W-:-:S05]  /*39e0*/  IADD3 R190, P0, R10, R216, RZ ;  /* 0x000000d80abe7210 */ /* 0x000fca0007f1e0ff */
[----:B------:R-:W-:Y:S02]  /*39f0*/  IMAD.X R191, R211, 0x1, R11, P0 ;  /* 0x00000001d3bf7824 */ /* 0x000fe400000e060b */
[----:B0-----:R-:W-:-:S03]  /*3a00*/  IMAD.WIDE.U32 R206, R6, R198, R190 ;  /* 0x000000c606ce7225 */ /* 0x001fc600078e00be */
[----:B------:R-:W-:-:S04]  /*3a10*/  IADD3 R206, P0, R204, R206, RZ ;  /* 0x000000ceccce7210 */ /* 0x000fc80007f1e0ff */
[----:B------:R-:W-:-:S03]  /*3a20*/  IADD3.X R207, R205, R0, R207, P0, !PT ;  /* 0x00000000cdcf7210 */ /* 0x000fc600007fe4cf */
[----:B------:R-:W-:-:S04]  /*3a30*/  IMAD.WIDE.U32 R206, R17, R200, R206 ;  /* 0x000000c811ce7225 */ /* 0x000fc800078e00ce */
[----:B------:R-:W-:Y:S01]  /*3a40*/  IMAD.IADD R178, R3, 0x1, R207 ;  /* 0x0000000103b27824 */ /* 0x000fe200078e02cf */
[----:B------:R-:W-:-:S04]  /*3a50*/  LEA R188, P0, R206, R196, 0x1 ;  /* 0x000000c4cebc7211 */ /* 0x000fc800078008ff */
[----:B------:R-:W-:Y:S02]  /*3a60*/  LEA.HI.X R189, R206, R197, R178, 0x1, P0 ;  /* 0x000000c5cebd7211 */ /* 0x000fe400000f0cb2 */
[----:B------:R-:W-:-:S04]  /*3a70*/  IADD3 R193, P0, P1, R194, R214, R10 ;  /* 0x000000d6c2c17210 */ /* 0x000fc8000791e00a */
[----:B------:R-:W-:Y:S02]  /*3a80*/  IADD3.X R219, R21, R201, R11, P0, P1 ;  /* 0x000000c915db7210 */ /* 0x000fe400007e240b */
[----:B------:R-:W-:-:S04]  /*3a90*/  IADD3 R206, P0, P1, R8, R14, R220 ;  /* 0x0000000e08ce7210 */ /* 0x000fc8000791e0dc */
[----:B------:R-:W-:Y:S02]  /*3aa0*/  IADD3.X R207, R7, R15, R221, P0, P1 ;  /* 0x0000000f07cf7210 */ /* 0x000fe400007e24dd */
[----:B------:R-:W-:-:S13]  /*3ab0*/  ISETP.GT.AND P0, PT, R4, 0x1, P6 ;  /* 0x000000010400780c */ /* 0x000fda0003704270 */
[----:B------:R-:W-:Y:S05]  /*3ac0*/  @!P0 BRA `(.L_x_54) ;  /* 0x0000000000048947 */ /* 0x000fea0003800000 */
[----:B------:R0:W5:Y:S02]  /*3ad0*/  LDG.E.LTC128B.U16 R9, desc[UR36][R188.64+0x2] ;  /* 0x00000224bc097981 */ /* 0x000164000c1e1520 */
.L_x_54:
[----:B------:R-:W-:Y:S05]  /*3ae0*/  BSYNC B1 ;  /* 0x0000000000017941 */ /* 0x000fea0003800000 */
.L_x_53:
[----:B-----5:R-:W-:Y:S01]  /*3af0*/  HADD2.F32 R178, -RZ, R9.H0_H0 ;  /* 0x20000009ffb27230 */ /* 0x020fe20000004100 */
[----:B------:R-:W-:Y:S04]  /*3b00*/  BSSY B1, `(.L_x_55) ;  /* 0x000000a000017945 */ /* 0x000fe80003800000 */
[----:B------:R-:W-:-:S04]  /*3b10*/  FMUL R178, R178, R23 ;  /* 0x00000017b2b27220 */ /* 0x000fc80000400000 */
[----:B------:R-:W-:Y:S01]  /*3b20*/  FFMA R179, R179, R192, R178 ;  /* 0x000000c0b3b37223 */ /* 0x000fe200000000b2 */
[----:B------:R-:W-:-:S04]  /*3b30*/  IADD3 R178, P1, R8, R212, RZ ;  /* 0x000000d408b27210 */ /* 0x000fc80007f3e0ff */
[----:B------:R-:W-:Y:S01]  /*3b40*/  F2FP.F16.F32.PACK_AB R216, RZ, R179 ;  /* 0x000000b3ffd8723e */ /* 0x000fe200000000ff */
[----:B------:R-:W-:Y:S01]  /*3b50*/  IMAD.X R179, R177, 0x1, R7, P1 ;  /* 0x00000001b1b37824 */ /* 0x000fe200008e0607 */
[----:B------:R-:W-:-:S04]  /*3b60*/  ISETP.GT.AND P1, PT, R4, 0x8, P2 ;  /* 0x000000080400780c */ /* 0x000fc80001724270 */
[----:B------:R2:W-:Y:S09]  /*3b70*/  @P0 STG.E.U16 desc[UR36][R178.64+0x2], R216 ;  /* 0x000002d8b2000986 */ /* 0x0005f2000c101524 */
[----:B------:R-:W-:Y:S05]  /*3b80*/  @!P1 BRA `(.L_x_56) ;  /* 0x0000000000049947 */ /* 0x000fea0003800000 */
[----:B------:R0:W5:Y:S02]  /*3b90*/  LDG.E.LTC128B.U16 R9, desc[UR36][R208.64+0x10] ;  /* 0x00001024d0097981 */ /* 0x000164000c1e1520 */
.L_x_56:
[----:B------:R-:W-:Y:S05]  /*3ba0*/  BSYNC B1 ;  /* 0x0000000000017941 */ /* 0x000fea0003800000 */
.L_x_55:
[----:B--2--5:R-:W-:Y:S01]  /*3bb0*/  HADD2.F32 R216, -RZ, R9.H0_H0 ;  /* 0x20000009ffd87230 */ /* 0x024fe20000004100 */
[----:B------:R-:W-:Y:S01]  /*3bc0*/  ISETP.GT.AND P0, PT, R4, 0x9, P2 ;  /* 0x000000090400780c */ /* 0x000fe20001704270 */
[----:B------:R-:W-:Y:S03]  /*3bd0*/  BSSY B1, `(.L_x_57) ;  /* 0x000000a000017945 */ /* 0x000fe60003800000 */
[----:B------:R-:W-:Y:S01]  /*3be0*/  FMUL R217, R216, R23 ;  /* 0x00000017d8d97220 */ /* 0x000fe20000400000 */
[----:B------:R-:W-:-:S03]  /*3bf0*/  @P1 MOV R216, R212 ;  /* 0x000000d400d81202 */ /* 0x000fc60000000f00 */
[----:B------:R-:W-:-:S05]  /*3c00*/  FFMA R217, R180, R192, R217 ;  /* 0x000000c0b4d97223 */ /* 0x000fca00000000d9 */
[----:B------:R-:W-:-:S04]  /*3c10*/  F2FP.F16.F32.PACK_AB R217, RZ, R217 ;  /* 0x000000d9ffd9723e */ /* 0x000fc800000000ff */
[----:B------:R-:W-:Y:S01]  /*3c20*/  PRMT R180, R217, 0x7610, R180 ;  /* 0x00007610d9b47816 */ /* 0x000fe200000000b4 */
[----:B------:R-:W-:-:S05]  /*3c30*/  @P1 IMAD.MOV.U32 R217, RZ, RZ, R177 ;  /* 0x000000ffffd91224 */ /* 0x000fca00078e00b1 */
[----:B------:R2:W-:Y:S01]  /*3c40*/  @P1 STG.E.U16 desc[UR36][R216.64+0x10], R180 ;  /* 0x000010b4d8001986 */ /* 0x0005e2000c101524 */
[----:B------:R-:W-:Y:S05]  /*3c50*/  @!P0 BRA `(.L_x_58) ;  /* 0x0000000000048947 */ /* 0x000fea0003800000 */
[----:B------:R0:W5:Y:S02]  /*3c60*/  LDG.E.LTC128B.U16 R9, desc[UR36][R208.64+0x12] ;  /* 0x00001224d0097981 */ /* 0x000164000c1e1520 */
.L_x_58:
[----:B------:R-:W-:Y:S05]  /*3c70*/  BSYNC B1 ;  /* 0x0000000000017941 */ /* 0x000fea0003800000 */
.L_x_57:
[----:B--2--5:R-:W-:Y:S01]  /*3c80*/  HADD2.F32 R180, -RZ, R9.H0_H0 ;  /* 0x20000009ffb47230 */ /* 0x024fe20000004100 */
[----:B------:R-:W-:Y:S01]  /*3c90*/  ISETP.GT.AND P1, PT, R4, 0x8, P6 ;  /* 0x000000080400780c */ /* 0x000fe20003724270 */
[----:B------:R-:W-:Y:S03]  /*3ca0*/  BSSY B1, `(.L_x_59) ;  /* 0x000000a000017945 */ /* 0x000fe60003800000 */
[----:B------:R-:W-:-:S04]  /*3cb0*/  FMUL R180, R180, R23 ;  /* 0x00000017b4b47220 */ /* 0x000fc80000400000 */
[----:B------:R-:W-:Y:S01]  /*3cc0*/  FFMA R180, R181, R192, R180 ;  /* 0x000000c0b5b47223 */ /* 0x000fe200000000b4 */
[----:B------:R-:W-:-:S04]  /*3cd0*/  @P0 IMAD.MOV.U32 R181, RZ, RZ, R177 ;  /* 0x000000ffffb50224 */ /* 0x000fc800078e00b1 */
[----:B------:R-:W-:-:S04]  /*3ce0*/  F2FP.F16.F32.PACK_AB R180, RZ, R180 ;  /* 0x000000b4ffb4723e */ /* 0x000fc800000000ff */
[----:B------:R-:W-:Y:S01]  /*3cf0*/  PRMT R216, R180, 0x7610, R216 ;  /* 0x00007610b4d87816 */ /* 0x000fe200000000d8 */
[----:B------:R-:W-:-:S05]  /*3d00*/  @P0 IMAD.MOV.U32 R180, RZ, RZ, R212 ;  /* 0x000000ffffb40224 */ /* 0x000fca00078e00d4 */
[----:B------:R2:W-:Y:S01]  /*3d10*/  @P0 STG.E.U16 desc[UR36][R180.64+0x12], R216 ;  /* 0x000012d8b4000986 */ /* 0x0005e2000c101524 */
[----:B------:R-:W-:Y:S05]  /*3d20*/  @!P1 BRA `(.L_x_60) ;  /* 0x0000000000049947 */ /* 0x000fea0003800000 */
[----:B------:R0:W5:Y:S02]  /*3d30*/  LDG.E.LTC128B.U16 R9, desc[UR36][R188.64+0x10] ;  /* 0x00001024bc097981 */ /* 0x000164000c1e1520 */
.L_x_60:
[----:B------:R-:W-:Y:S05]  /*3d40*/  BSYNC B1 ;  /* 0x0000000000017941 */ /* 0x000fea0003800000 */
.L_x_59:
[----:B-----5:R-:W-:Y:S01]  /*3d50*/  HADD2.F32 R20, -RZ, R9.H0_H0 ;  /* 0x20000009ff147230 */ /* 0x020fe20000004100 */
[----:B------:R-:W-:Y:S01]  /*3d60*/  IADD3 R214, P0, R194, R214, RZ ;  /* 0x000000d6c2d67210 */ /* 0x000fe20007f1e0ff */
[----:B------:R-:W-:Y:S01]  /*3d70*/  IMAD.WIDE.U32 R210, R198, 0x78, R210 ;  /* 0x00000078c6d27825 */ /* 0x000fe200078e00d2 */
[----:B------:R-:W-:Y:S03]  /*3d80*/  BSSY B1, `(.L_x_61) ;  /* 0x0000013000017945 */ /* 0x000fe60003800000 */
[----:B--2---:R-:W-:Y:S01]  /*3d90*/  FMUL R181, R20, R23 ;  /* 0x0000001714b57220 */ /* 0x004fe20000400000 */
[----:B------:R-:W-:Y:S01]  /*3da0*/  IMAD.X R21, R201, 0x1, R21, P0 ;  /* 0x00000001c9157824 */ /* 0x000fe200000e0615 */
[----:B------:R-:W-:Y:S02]  /*3db0*/  PRMT R201, R9, 0x7610, R201 ;  /* 0x0000761009c97816 */ /* 0x000fe400000000c9 */
[----:B------:R-:W-:-:S05]  /*3dc0*/  FFMA R181, R182, R192, R181 ;  /* 0x000000c0b6b57223 */ /* 0x000fca00000000b5 */
[----:B------:R-:W-:-:S05]  /*3dd0*/  F2FP.F16.F32.PACK_AB R181, RZ, R181 ;  /* 0x000000b5ffb5723e */ /* 0x000fca00000000ff */
[----:B------:R2:W-:Y:S01]  /*3de0*/  @P1 STG.E.U16 desc[UR36][R178.64+0x10], R181 ;  /* 0x000010b5b2001986 */ /* 0x0005e2000c101524 */
[----:B------:R-:W-:-:S04]  /*3df0*/  IADD3 R180, P1, R10, R210, RZ ;  /* 0x000000d20ab47210 */ /* 0x000fc80007f3e0ff */
[----:B--2---:R-:W-:-:S03]  /*3e00*/  IADD3.X R181, R11, R199, R211, P1, !PT ;  /* 0x000000c70bb57210 */ /* 0x004fc60000ffe4d3 */
[----:B------:R-:W-:-:S03]  /*3e10*/  IMAD.WIDE.U32 R180, R6, R198, R180 ;  /* 0x000000c606b47225 */ /* 0x000fc600078e00b4 */
[----:B------:R-:W-:-:S04]  /*3e20*/  IADD3 R194, P1, R204, R180, RZ ;  /* 0x000000b4ccc27210 */ /* 0x000fc80007f3e0ff */
[----:B------:R-:W-:-:S03]  /*3e30*/  IADD3.X R195, R205, R0, R181, P1, !PT ;  /* 0x00000000cdc37210 */ /* 0x000fc60000ffe4b5 */
[----:B------:R-:W-:-:S04]  /*3e40*/  IMAD.WIDE.U32 R194, R17, R200, R194 ;  /* 0x000000c811c27225 */ /* 0x000fc800078e00c2 */
[----:B------:R-:W-:Y:S01]  /*3e50*/  IMAD.IADD R20, R3, 0x1, R195 ;  /* 0x0000000103147824 */ /* 0x000fe200078e02c3 */
[----:B------:R-:W-:-:S04]  /*3e60*/  LEA R180, P1, R194, R196, 0x1 ;  /* 0x000000c4c2b47211 */ /* 0x000fc800078208ff */
[----:B------:R-:W-:Y:S02]  /*3e70*/  LEA.HI.X R181, R194, R197, R20, 0x1, P1 ;  /* 0x000000c5c2b57211 */ /* 0x000fe400008f0c14 */
[----:B------:R-:W-:-:S13]  /*3e80*/  ISETP.GT.AND P1, PT, R4, 0x9, P6 ;  /* 0x000000090400780c */ /* 0x000fda0003724270 */
[----:B------:R-:W-:Y:S05]  /*3e90*/  @!P1 BRA `(.L_x_62) ;  /* 0x0000000000049947 */ /* 0x000fea0003800000 */
[----:B------:R2:W5:Y:S02]  /*3ea0*/  LDG.E.LTC128B.U16 R201, desc[UR36][R188.64+0x12] ;  /* 0x00001224bcc97981 */ /* 0x000564000c1e1520 */
.L_x_62:
[----:B------:R-:W-:Y:S05]  /*3eb0*/  BSYNC B1 ;  /* 0x0000000000017941 */ /* 0x000fea0003800000 */
.L_x_61:
[----:B-----5:R-:W-:Y:S01]  /*3ec0*/  HADD2.F32 R20, -RZ, R201.H0_H0 ;  /* 0x200000c9ff147230 */ /* 0x020fe20000004100 */
[----:B------:R-:W-:Y:S01]  /*3ed0*/  LEA R194, P0, R214, R196, 0x1 ;  /* 0x000000c4d6c27211 */ /* 0x000fe200078008ff */
[----:B------:R-:W-:Y:S01]  /*3ee0*/  IMAD.WIDE.U32 R190, R198, 0x78, R190 ;  /* 0x00000078c6be7825 */ /* 0x000fe200078e00be */
[----:B------:R-:W-:-:S03]  /*3ef0*/  SHF.L.U64.HI R203, R202, 0x8, R203 ;  /* 0x00000008cacb7819 */ /* 0x000fc600000102cb */
[----:B------:R-:W-:Y:S01]  /*3f00*/  FMUL R182, R20, R23 ;  /* 0x0000001714b67220 */ /* 0x000fe20000400000 */
[----:B------:R-:W-:Y:S01]  /*3f10*/  LEA.HI.X R195, R214, R197, R21, 0x1, P0 ;  /* 0x000000c5d6c37211 */ /* 0x000fe200000f0c15 */
[----:B------:R-:W-:Y:S01]  /*3f20*/  IMAD.SHL.U32 R9, R202, 0x100, RZ ;  /* 0x00000100ca097824 */ /* 0x000fe200078e00ff */
[----:B------:R-:W-:Y:S01]  /*3f30*/  IADD3 R20, P0, R220, R14, RZ ;  /* 0x0000000edc147210 */ /* 0x000fe20007f1e0ff */
[----:B------:R-:W-:-:S03]  /*3f40*/  FFMA R182, R183, R192, R182 ;  /* 0x000000c0b7b67223 */ /* 0x000fc600000000b6 */
[----:B------:R-:W-:Y:S02]  /*3f50*/  IADD3.X R21, R221, R15, RZ, P0, !PT ;  /* 0x0000000fdd157210 */ /* 0x000fe400007fe4ff */
[----:B------:R-:W-:Y:S02]  /*3f60*/  F2FP.F16.F32.PACK_AB R182, RZ, R182 ;  /* 0x000000b6ffb6723e */ /* 0x000fe400000000ff */
[----:B------:R-:W-:Y:S02]  /*3f70*/  IADD3 R10, P0, R10, R190, RZ ;  /* 0x000000be0a0a7210 */ /* 0x000fe40007f1e0ff */
[----:B------:R-:W-:Y:S02]  /*3f80*/  PRMT R183, R182, 0x7610, R183 ;  /* 0x00007610b6b77816 */ /* 0x000fe400000000b7 */
[----:B------:R-:W-:-:S03]  /*3f90*/  IADD3.X R11, R11, R199, R191, P0, !PT ;  /* 0x000000c70b0b7210 */ /* 0x000fc600007fe4bf */
[----:B------:R0:W-:Y:S01]  /*3fa0*/  @P1 STG.E.U16 desc[UR36][R178.64+0x12], R183 ;  /* 0x000012b7b2001986 */ /* 0x0001e2000c101524 */
[----:B------:R-:W-:-:S04]  /*3fb0*/  IADD3 R182, P0, P1, R8, R212, R9 ;  /* 0x000000d408b67210 */ /* 0x000fc8000791e009 */
[----:B0-----:R-:W-:Y:S02]  /*3fc0*/  IADD3.X R183, R7, R177, R203, P0, P1 ;  /* 0x000000b107b77210 */ /* 0x001fe400007e24cb */
[----:B------:R-:W-:-:S04]  /*3fd0*/  ISETP.GT.AND P1, PT, R5, 0x100, PT ;  /* 0x000001000500780c */ /* 0x000fc80003f24270 */
[----:B------:R-:W-:-:S13]  /*3fe0*/  ISETP.GT.AND P0, PT, R4, RZ, P1 ;  /* 0x000000ff0400720c */ /* 0x000fda0000f04270 */
[----:B------:R-:W3:Y:S01]  /*3ff0*/  @P0 LDG.E.LTC128B.U16 R201, desc[UR36][R194.64] ;  /* 0x00000024c2c90981 */ /* 0x000ee2000c1e1520 */
[----:B------:R-:W-:Y:S01]  /*4000*/  IMAD.WIDE.U32 R10, R6, R198, R10 ;  /* 0x000000c6060a7225 */ /* 0x000fe200078e000a */
[----:B------:R-:W-:Y:S03]  /*4010*/  BSSY B1, `(.L_x_63) ;  /* 0x000000b000017945 */ /* 0x000fe60003800000 */
[----:B---3--:R-:W-:-:S05]  /*4020*/  HADD2.F32 R190, -RZ, R201.H0_H0 ;  /* 0x200000c9ffbe7230 */ /* 0x008fca0000004100 */
[----:B------:R-:W-:-:S04]  /*4030*/  FMUL R191, R190, R23 ;  /* 0x00000017bebf7220 */ /* 0x000fc80000400000 */
[----:B------:R-:W-:-:S05]  /*4040*/  FFMA R191, R168, R192, R191 ;  /* 0x000000c0a8bf7223 */ /* 0x000fca00000000bf */
[----:B------:R-:W-:-:S05]  /*4050*/  F2FP.F16.F32.PACK_AB R191, RZ, R191 ;  /* 0x000000bfffbf723e */ /* 0x000fca00000000ff */
[----:B------:R0:W-:Y:S01]  /*4060*/  @P0 STG.E.U16 desc[UR36][R20.64], R191 ;  /* 0x000000bf14000986 */ /* 0x0001e2000c101524 */
[----:B------:R-:W-:-:S04]  /*4070*/  IADD3 R10, P0, R204, R10, RZ ;  /* 0x0000000acc0a7210 */ /* 0x000fc80007f1e0ff */
[----:B------:R-:W-:Y:S02]  /*4080*/  IADD3.X R11, R205, R0, R11, P0, !PT ;  /* 0x00000000cd0b7210 */ /* 0x000fe400007fe40b */
[----:B------:R-:W-:-:S13]  /*4090*/  ISETP.GT.AND P0, PT, R4, 0x1, P1 ;  /* 0x000000010400780c */ /* 0x000fda0000f04270 */
[----:B0-----:R-:W-:Y:S05]  /*40a0*/  @!P0 BRA `(.L_x_64) ;  /* 0x0000000000048947 */ /* 0x001fea0003800000 */
[----:B------:R0:W5:Y:S02]  /*40b0*/  LDG.E.LTC128B.U16 R201, desc[UR36][R180.64+0x2] ;  /* 0x00000224b4c97981 */ /* 0x000164000c1e1520 */
.L_x_64:
[----:B------:R-:W-:Y:S05]  /*40c0*/  BSYNC B1 ;  /* 0x0000000000017941 */ /* 0x000fea0003800000 */
.L_x_63:
[----:B-----5:R-:W-:Y:S01]  /*40d0*/  HADD2.F32 R0, -RZ, R201.H0_H0 ;  /* 0x200000c9ff007230 */ /* 0x020fe20000004100 */
[----:B------:R-:W-:Y:S04]  /*40e0*/  BSSY B1, `(.L_x_65) ;  /* 0x0000011000017945 */ /* 0x000fe80003800000 */
[----:B------:R-:W-:-:S04]  /*40f0*/  FMUL R0, R0, R23 ;  /* 0x0000001700007220 */ /* 0x000fc80000400000 */
[----:B------:R-:W-:Y:S01]  /*4100*/  FFMA R0, R169, R192, R0 ;  /* 0x000000c0a9007223 */ /* 0x000fe20000000000 */
[----:B------:R-:W-:-:S04]  /*4110*/  IMAD.WIDE.U32 R168, R17, R200, R10 ;  /* 0x000000c811a87225 */ /* 0x000fc800078e000a */
[----:B------:R-:W-:Y:S01]  /*4120*/  F2FP.F16.F32.PACK_AB R0, RZ, R0 ;  /* 0x00000000ff00723e */ /* 0x000fe200000000ff */
[----:B------:R-:W-:-:S04]  /*4130*/  IMAD.IADD R3, R3, 0x1, R169 ;  /* 0x0000000103037824 */ /* 0x000fc800078e02a9 */
[----:B------:R3:W-:Y:S01]  /*4140*/  @P0 STG.E.U16 desc[UR36][R20.64+0x2], R0 ;  /* 0x0000020014000986 */ /* 0x0007e2000c101524 */
[----:B------:R-:W-:-:S04]  /*4150*/  LEA R10, P0, R193, R196, 0x1 ;  /* 0x000000c4c10a7211 */ /* 0x000fc800078008ff */
[----:B------:R-:W-:Y:S02]  /*4160*/  LEA.HI.X R11, R193, R197, R219, 0x1, P0 ;  /* 0x000000c5c10b7211 */ /* 0x000fe400000f0cdb */
[----:B------:R-:W-:-:S04]  /*4170*/  LEA R196, P0, R168, R196, 0x1 ;  /* 0x000000c4a8c47211 */ /* 0x000fc800078008ff */
[----:B------:R-:W-:Y:S02]  /*4180*/  LEA.HI.X R197, R168, R197, R3, 0x1, P0 ;  /* 0x000000c5a8c57211 */ /* 0x000fe400000f0c03 */
[----:B------:R-:W-:-:S05]  /*4190*/  IADD3 R168, P0, R20, R8, RZ ;  /* 0x0000000814a87210 */ /* 0x000fca0007f1e0ff */
[----:B------:R-:W-:Y:S01]  /*41a0*/  IMAD.X R169, R21, 0x1, R7, P0 ;  /* 0x0000000115a97824 */ /* 0x000fe200000e0607 */
[----:B------:R-:W-:-:S04]  /*41b0*/  ISETP.GT.AND P0, PT, R5, 0x108, PT ;  /* 0x000001080500780c */ /* 0x000fc80003f04270 */
[----:B------:R-:W-:-:S13]  /*41c0*/  ISETP.GT.AND P5, PT, R4, RZ, P0 ;  /* 0x000000ff0400720c */ /* 0x000fda00007a4270 */
[----:B---3--:R-:W-:Y:S05]  /*41d0*/  @!P5 BRA `(.L_x_66) ;  /* 0x000000000004d947 */ /* 0x008fea0003800000 */
[----:B------:R3:W5:Y:S02]  /*41e0*/  LDG.E.LTC128B.U16 R201, desc[UR36][R10.64] ;  /* 0x000000240ac97981 */ /* 0x000764000c1e1520 */
.L_x_66:
[----:B------:R-:W-:Y:S05]  /*41f0*/  BSYNC B1 ;  /* 0x0000000000017941 */ /* 0x000fea0003800000 */
.L_x_65:
[----:B-----5:R-:W-:Y:S01]  /*4200*/  HADD2.F32 R0, -RZ, R201.H0_H0 ;  /* 0x200000c9ff007230 */ /* 0x020fe20000004100 */
[----:B------:R-:W-:Y:S04]  /*4210*/  BSSY B1, `(.L_x_67) ;  /* 0x0000008000017945 */ /* 0x000fe80003800000 */
[----:B------:R-:W-:-:S04]  /*4220*/  FMUL R3, R0, R23 ;  /* 0x0000001700037220 */ /* 0x000fc80000400000 */
[----:B------:R-:W-:-:S05]  /*4230*/  FFMA R3, R170, R192, R3 ;  /* 0x000000c0aa037223 */ /* 0x000fca0000000003 */
[----:B------:R-:W-:-:S05]  /*4240*/  F2FP.F16.F32.PACK_AB R3, RZ, R3 ;  /* 0x00000003ff03723e */ /* 0x000fca00000000ff */
[----:B------:R0:W-:Y:S01]  /*4250*/  @P5 STG.E.U16 desc[UR36][R168.64], R3 ;  /* 0x00000003a8005986 */ /* 0x0001e2000c101524 */
[----:B------:R-:W-:-:S13]  /*4260*/  ISETP.GT.AND P5, PT, R4, 0x1, P0 ;  /* 0x000000010400780c */ /* 0x000fda00007a4270 */
[----:B0-----:R-:W-:Y:S05]  /*4270*/  @!P5 BRA `(.L_x_68) ;  /* 0x000000000004d947 */ /* 0x001fea0003800000 */
[----:B------:R0:W5:Y:S02]  /*4280*/  LDG.E.LTC128B.U16 R201, desc[UR36][R196.64+0x2] ;  /* 0x00000224c4c97981 */ /* 0x000164000c1e1520 */
.L_x_68:
[----:B------:R-:W-:Y:S05]  /*4290*/  BSYNC B1 ;  /* 0x0000000000017941 */ /* 0x000fea0003800000 */
.L_x_67:
        /* <DEDUP_REMOVED lines=9> */
.L_x_70:
[----:B------:R-:W-:Y:S05]  /*4330*/  BSYNC B1 ;  /* 0x0000000000017941 */ /* 0x000fea0003800000 */
.L_x_69:
[----:B-----5:R-:W-:Y:S01]  /*4340*/  HADD2.F32 R0, -RZ, R201.H0_H0 ;  /* 0x200000c9ff007230 */ /* 0x020fe20000004100 */
[----:B------:R-:W-:Y:S01]  /*4350*/  BSSY B1, `(.L_x_71) ;  /* 0x000000a000017945 */ /* 0x000fe20003800000 */
[----:B---3--:R-:W-:Y:S02]  /*4360*/  @P5 IMAD.MOV.U32 R10, RZ, RZ, R20 ;  /* 0x000000ffff0a5224 */ /* 0x008fe400078e0014 */
[----:B------:R-:W-:Y:S02]  /*4370*/  @P5 IMAD.MOV.U32 R11, RZ, RZ, R21 ;  /* 0x000000ffff0b5224 */ /* 0x000fe400078e0015 */
[----:B------:R-:W-:-:S04]  /*4380*/  FMUL R3, R0, R23 ;  /* 0x0000001700037220 */ /* 0x000fc80000400000 */
[----:B------:R-:W-:-:S05]  /*4390*/  FFMA R3, R172, R192, R3 ;  /* 0x000000c0ac037223 */ /* 0x000fca0000000003 */
[----:B------:R-:W-:-:S05]  /*43a0*/  F2FP.F16.F32.PACK_AB R3, RZ, R3 ;  /* 0x00000003ff03723e */ /* 0x000fca00000000ff */
[----:B------:R3:W-:Y:S01]  /*43b0*/  @P5 STG.E.U16 desc[UR36][R10.64+0x10], R3 ;  /* 0x000010030a005986 */ /* 0x0007e2000c101524 */
[----:B------:R-:W-:-:S13]  /*43c0*/  ISETP.GT.AND P5, PT, R4, 0x9, P1 ;  /* 0x000000090400780c */ /* 0x000fda0000fa4270 */
[----:B---3--:R-:W-:Y:S05]  /*43d0*/  @!P5 BRA `(.L_x_72) ;  /* 0x000000000004d947 */ /* 0x008fea0003800000 */
[----:B------:R3:W5:Y:S02]  /*43e0*/  LDG.E.LTC128B.U16 R201, desc[UR36][R180.64+0x12] ;  /* 0x00001224b4c97981 */ /* 0x000764000c1e1520 */
.L_x_72:
[----:B------:R-:W-:Y:S05]  /*43f0*/  BSYNC B1 ;  /* 0x0000000000017941 */ /* 0x000fea0003800000 */
.L_x_71:
[----:B-----5:R-:W-:Y:S01]  /*4400*/  HADD2.F32 R0, -RZ, R201.H0_H0 ;  /* 0x200000c9ff007230 */ /* 0x020fe20000004100 */
[----:B------:R-:W-:Y:S01]  /*4410*/  @P5 MOV R10, R20 ;  /* 0x00000014000a5202 */ /* 0x000fe20000000f00 */
[----:B------:R-:W-:Y:S01]  /*4420*/  @P5 IMAD.MOV.U32 R11, RZ, RZ, R21 ;  /* 0x000000ffff0b5224 */ /* 0x000fe200078e0015 */
[----:B------:R-:W-:Y:S02]  /*4430*/  BSSY B1, `(.L_x_73) ;  /* 0x000000a000017945 */ /* 0x000fe40003800000 */
[----:B------:R-:W-:-:S04]  /*4440*/  FMUL R0, R0, R23 ;  /* 0x0000001700007220 */ /* 0x000fc80000400000 */
[----:B------:R-:W-:-:S05]  /*4450*/  FFMA R0, R173, R192, R0 ;  /* 0x000000c0ad007223 */ /* 0x000fca0000000000 */
[----:B------:R-:W-:-:S05]  /*4460*/  F2FP.F16.F32.PACK_AB R0, RZ, R0 ;  /* 0x00000000ff00723e */ /* 0x000fca00000000ff */
[----:B------:R0:W-:Y:S01]  /*4470*/  @P5 STG.E.U16 desc[UR36][R10.64+0x12], R0 ;  /* 0x000012000a005986 */ /* 0x0001e2000c101524 */
[----:B------:R-:W-:-:S05]  /*4480*/  IADD3 R20, P5, R20, R8, RZ ;  /* 0x0000000814147210 */ /* 0x000fca0007fbe0ff */
[----:B------:R-:W-:Y:S01]  /*4490*/  IMAD.X R21, R21, 0x1, R7, P5 ;  /* 0x0000000115157824 */ /* 0x000fe200028e0607 */
[----:B------:R-:W-:-:S13]  /*44a0*/  ISETP.GT.AND P5, PT, R4, 0x8, P0 ;  /* 0x000000080400780c */ /* 0x000fda00007a4270 */
[----:B0-----:R-:W-:Y:S05]  /*44b0*/  @!P5 BRA `(.L_x_74) ;  /* 0x000000000004d947 */ /* 0x001fea0003800000 */
[----:B------:R0:W5:Y:S02]  /*44c0*/  LDG.E.LTC128B.U16 R201, desc[UR36][R196.64+0x10] ;  /* 0x00001024c4c97981 */ /* 0x000164000c1e1520 */
.L_x_74:
[----:B------:R-:W-:Y:S05]  /*44d0*/  BSYNC B1 ;  /* 0x0000000000017941 */ /* 0x000fea0003800000 */
.L_x_73:
[----:B-----5:R-:W-:Y:S01]  /*44e0*/  HADD2.F32 R0, -RZ, R201.H0_H0 ;  /* 0x200000c9ff007230 */ /* 0x020fe20000004100 */
[----:B------:R-:W-:Y:S04]  /*44f0*/  BSSY B1, `(.L_x_75) ;  /* 0x000000c000017945 */ /* 0x000fe80003800000 */
[----:B------:R-:W-:-:S04]  /*4500*/  FMUL R3, R0, R23 ;  /* 0x0000001700037220 */ /* 0x000fc80000400000 */
[----:B------:R-:W-:-:S05]  /*4510*/  FFMA R3, R174, R192, R3 ;  /* 0x000000c0ae037223 */ /* 0x000fca0000000003 */
[----:B------:R-:W-:-:S05]  /*4520*/  F2FP.F16.F32.PACK_AB R3, RZ, R3 ;  /* 0x00000003ff03723e */ /* 0x000fca00000000ff */
[----:B------:R0:W-:Y:S01]  /*4530*/  @P5 STG.E.U16 desc[UR36][R20.64+0x10], R3 ;  /* 0x0000100314005986 */ /* 0x0001e2000c101524 */
[----:B------:R-:W-:-:S05]  /*4540*/  IADD3 R10, P5, R9, R212, RZ ;  /* 0x000000d4090a7210 */ /* 0x000fca0007fbe0ff */
[----:B------:R-:W-:Y:S01]  /*4550*/  IMAD.X R11, R177, 0x1, R203, P5 ;  /* 0x00000001b10b7824 */ /* 0x000fe200028e06cb */
[----:B------:R-:W-:-:S05]  /*4560*/  IADD3 R8, P5, R8, R10, RZ ;  /* 0x0000000a08087210 */ /* 0x000fca0007fbe0ff */
[----:B------:R-:W-:Y:S01]  /*4570*/  IMAD.X R9, R7, 0x1, R11, P5 ;  /* 0x0000000107097824 */ /* 0x000fe200028e060b */
[----:B------:R-:W-:-:S13]  /*4580*/  ISETP.GT.AND P5, PT, R4, 0x9, P0 ;  /* 0x000000090400780c */ /* 0x000fda00007a4270 */
[----:B0-----:R-:W-:Y:S05]  /*4590*/  @!P5 BRA `(.L_x_76) ;  /* 0x000000000004d947 */ /* 0x001fea0003800000 */
[----:B------:R0:W5:Y:S02]  /*45a0*/  LDG.E.LTC128B.U16 R201, desc[UR36][R196.64+0x12] ;  /* 0x00001224c4c97981 */ /* 0x000164000c1e1520 */
.L_x_76:
[----:B------:R-:W-:Y:S05]  /*45b0*/  BSYNC B1 ;  /* 0x0000000000017941 */ /* 0x000fea0003800000 */
.L_x_75:
        /* <DEDUP_REMOVED lines=9> */
.L_x_78:
[----:B------:R-:W-:Y:S05]  /*4650*/  BSYNC B1 ;  /* 0x0000000000017941 */ /* 0x000fea0003800000 */
.L_x_77:
        /* <DEDUP_REMOVED lines=9> */
.L_x_80:
[----:B------:R-:W-:Y:S05]  /*46f0*/  BSYNC B1 ;  /* 0x0000000000017941 */ /* 0x000fea0003800000 */
.L_x_79:
        /* <DEDUP_REMOVED lines=9> */
.L_x_82:
[----:B------:R-:W-:Y:S05]  /*4790*/  BSYNC B1 ;  /* 0x0000000000017941 */ /* 0x000fea0003800000 */
.L_x_81:
        /* <DEDUP_REMOVED lines=9> */
.L_x_84:
[----:B------:R-:W-:Y:S05]  /*4830*/  BSYNC B1 ;  /* 0x0000000000017941 */ /* 0x000fea0003800000 */
.L_x_83:
        /* <DEDUP_REMOVED lines=9> */
.L_x_86:
[----:B------:R-:W-:Y:S05]  /*48d0*/  BSYNC B1 ;  /* 0x0000000000017941 */ /* 0x000fea0003800000 */
.L_x_85:
        /* <DEDUP_REMOVED lines=9> */
.L_x_88:
[----:B------:R-:W-:Y:S05]  /*4970*/  BSYNC B1 ;  /* 0x0000000000017941 */ /* 0x000fea0003800000 */
.L_x_87:
        /* <DEDUP_REMOVED lines=9> */
.L_x_90:
[----:B------:R-:W-:Y:S05]  /*4a10*/  BSYNC B1 ;  /* 0x0000000000017941 */ /* 0x000fea0003800000 */
.L_x_89:
        /* <DEDUP_REMOVED lines=9> */
.L_x_92:
[----:B------:R-:W-:Y:S05]  /*4ab0*/  BSYNC B1 ;  /* 0x0000000000017941 */ /* 0x000fea0003800000 */
.L_x_91:
        /* <DEDUP_REMOVED lines=9> */
.L_x_94:
[----:B------:R-:W-:Y:S05]  /*4b50*/  BSYNC B1 ;  /* 0x0000000000017941 */ /* 0x000fea0003800000 */
.L_x_93:
        /* <DEDUP_REMOVED lines=8> */
[----:B------:R-:W-:-:S13]  /*4be0*/  ISETP.GT.AND P5, PT, R4, 0x11, P2 ;  /* 0x000000110400780c */ /* 0x000fda00017a4270 */
[----:B0-----:R-:W-:Y:S05]  /*4bf0*/  @!P5 BRA `(.L_x_96) ;  /* 0x000000000004d947 */ /* 0x001fea0003800000 */
[----:B------:R0:W5:Y:S02]  /*4c00*/  LDG.E.LTC128B.U16 R201, desc[UR36][R208.64+0x22] ;  /* 0x00002224d0c97981 */ /* 0x000164000c1e1520 */
.L_x_96:
[----:B------:R-:W-:Y:S05]  /*4c10*/  BSYNC B1 ;  /* 0x0000000000017941 */ /* 0x000fea0003800000 */
.L_x_95:
[----:B-----5:R-:W-:Y:S01]  /*4c20*/  HADD2.F32 R0, -RZ, R201.H0_H0 ;  /* 0x200000c9ff007230 */ /* 0x020fe20000004100 */
[----:B------:R-:W-:Y:S01]  /*4c30*/  BSSY B1, `(.L_x_97) ;  /* 0x000000a000017945 */ /* 0x000fe20003800000 */
[----:B------:R-:W-:Y:S02]  /*4c40*/  @P5 IMAD.MOV.U32 R6, RZ, RZ, R212 ;  /* 0x000000ffff065224 */ /* 0x000fe400078e00d4 */
[----:B------:R-:W-:Y:S02]  /*4c50*/  @P5 IMAD.MOV.U32 R7, RZ, RZ, R177 ;  /* 0x000000ffff075224 */ /* 0x000fe400078e00b1 */
[----:B------:R-:W-:-:S04]  /*4c60*/  FMUL R0, R0, R23 ;  /* 0x0000001700007220 */ /* 0x000fc80000400000 */
[----:B------:R-:W-:-:S05]  /*4c70*/  FFMA R0, R153, R192, R0 ;  /* 0x000000c099007223 */ /* 0x000fca0000000000 */
[----:B------:R-:W-:-:S05]  /*4c80*/  F2FP.F16.F32.PACK_AB R0, RZ, R0 ;  /* 0x00000000ff00723e */ /* 0x000fca00000000ff */
[----:B------:R0:W-:Y:S01]  /*4c90*/  @P5 STG.E.U16 desc[UR36][R6.64+0x22], R0 ;  /* 0x0000220006005986 */ /* 0x0001e2000c101524 */
[----:B------:R-:W-:-:S13]  /*4ca0*/  ISETP.GT.AND P5, PT, R4, 0x10, P6 ;  /* 0x000000100400780c */ /* 0x000fda00037a4270 */
[----:B0-----:R-:W-:Y:S05]  /*4cb0*/  @!P5 BRA `(.L_x_98) ;  /* 0x000000000004d947 */ /* 0x001fea0003800000 */
[----:B------:R0:W5:Y:S02]  /*4cc0*/  LDG.E.LTC128B.U16 R201, desc[UR36][R188.64+0x20] ;  /* 0x00002024bcc97981 */ /* 0x000164000c1e1520 */
.L_x_98:
[----:B------:R-:W-:Y:S05]  /*4cd0*/  BSYNC B1 ;  /* 0x0000000000017941 */ /* 0x000fea0003800000 */
.L_x_97:
        /* <DEDUP_REMOVED lines=11> */
.L_x_100:
[----:B------:R-:W-:Y:S05]  /*4d90*/  BSYNC B1 ;  /* 0x0000000000017941 */ /* 0x000fea0003800000 */
.L_x_99:
        /* <DEDUP_REMOVED lines=11> */
.L_x_102:
[----:B------:R-:W-:Y:S05]  /*4e50*/  BSYNC B1 ;  /* 0x0000000000017941 */ /* 0x000fea0003800000 */
.L_x_101:
        /* <DEDUP_REMOVED lines=11> */
.L_x_104:
[----:B------:R-:W-:Y:S05]  /*4f10*/  BSYNC B1 ;  /* 0x0000000000017941 */ /* 0x000fea0003800000 */
.L_x_103:
        /* <DEDUP_REMOVED lines=11> */
.L_x_106:
[----:B------:R-:W-:Y:S05]  /*4fd0*/  BSYNC B1 ;  /* 0x0000000000017941 */ /* 0x000fea0003800000 */
.L_x_105:
        /* <DEDUP_REMOVED lines=11> */
.L_x_108:
[----:B------:R-:W-:Y:S05]  /*5090*/  BSYNC B1 ;  /* 0x0000000000017941 */ /* 0x000fea0003800000 */
.L_x_107:
[----:B-----5:R-:W-:Y:S02]  /*50a0*/  HADD2.F32 R0, -RZ, R201.H0_H0 ;  /* 0x200000c9ff007230 */ /* 0x020fe40000004100 */
[----:B------:R-:W-:Y:S02]  /*50b0*/  @P5 IMAD.MOV.U32 R6, RZ, RZ, R178 ;  /* 0x000000ffff065224 */ /* 0x000fe400078e00b2 */
[----:B------:R-:W-:Y:S02]  /*50c0*/  @P5 IMAD.MOV.U32 R7, RZ, RZ, R179 ;  /* 0x000000ffff075224 */ /* 0x000fe400078e00b3 */
[----:B------:R-:W-:-:S04]  /*50d0*/  FMUL R0, R0, R23 ;  /* 0x0000001700007220 */ /* 0x000fc80000400000 */
[----:B------:R-:W-:-:S05]  /*50e0*/  FFMA R0, R159, R192, R0 ;  /* 0x000000c09f007223 */ /* 0x000fca0000000000 */
[----:B------:R-:W-:-:S04]  /*50f0*/  F2FP.F16.F32.PACK_AB R0, RZ, R0 ;  /* 0x00000000ff00723e */ /* 0x000fc800000000ff */
[----:B------:R-:W-:-:S05]  /*5100*/  PRMT R5, R0, 0x7610, R5 ;  /* 0x0000761000057816 */ /* 0x000fca0000000005 */
[----:B------:R0:W-:Y:S01]  /*5110*/  @P5 STG.E.U16 desc[UR36][R6.64+0x32], R5 ;  /* 0x0000320506005986 */ /* 0x0001e2000c101524 */
[----:B------:R-:W-:-:S13]  /*5120*/  ISETP.GT.AND P5, PT, R4, 0x10, P1 ;  /* 0x000000100400780c */ /* 0x000fda0000fa4270 */
[----:B------:R-:W2:Y:S01]  /*5130*/  @P5 LDG.E.LTC128B.U16 R201, desc[UR36][R180.64+0x20] ;  /* 0x00002024b4c95981 */ /* 0x000ea2000c1e1520 */
[----:B------:R-:W-:Y:S01]  /*5140*/  BSSY B1, `(.L_x_109) ;  /* 0x0000009000017945 */ /* 0x000fe20003800000 */
[----:B--2---:R-:W-:-:S05]  /*5150*/  HADD2.F32 R0, -RZ, R201.H0_H0 ;  /* 0x200000c9ff007230 */ /* 0x004fca0000004100 */
[----:B------:R-:W-:-:S04]  /*5160*/  FMUL R3, R0, R23 ;  /* 0x0000001700037220 */ /* 0x000fc80000400000 */
[----:B------:R-:W-:-:S05]  /*5170*/  FFMA R3, R144, R192, R3 ;  /* 0x000000c090037223 */ /* 0x000fca0000000003 */
[----:B------:R-:W-:-:S05]  /*5180*/  F2FP.F16.F32.PACK_AB R3, RZ, R3 ;  /* 0x00000003ff03723e */ /* 0x000fca00000000ff */
[----:B------:R0:W-:Y:S01]  /*5190*/  @P5 STG.E.U16 desc[UR36][R10.64+0x20], R3 ;  /* 0x000020030a005986 */ /* 0x0001e2000c101524 */
[----:B------:R-:W-:-:S13]  /*51a0*/  ISETP.GT.AND P5, PT, R4, 0x11, P1 ;  /* 0x000000110400780c */ /* 0x000fda0000fa4270 */
[----:B0-----:R-:W-:Y:S05]  /*51b0*/  @!P5 BRA `(.L_x_110) ;  /* 0x000000000004d947 */ /* 0x001fea0003800000 */
[----:B------:R0:W5:Y:S02]  /*51c0*/  LDG.E.LTC128B.U16 R201, desc[UR36][R180.64+0x22] ;  /* 0x00002224b4c97981 */ /* 0x000164000c1e1520 */
.L_x_110:
[----:B------:R-:W-:Y:S05]  /*51d0*/  BSYNC B1 ;  /* 0x0000000000017941 */ /* 0x000fea0003800000 */
.L_x_109:
[----:B-----5:R-:W-:Y:S01]  /*51e0*/  HADD2.F32 R0, -RZ, R201.H0_H0 ;  /* 0x200000c9ff007230 */ /* 0x020fe20000004100 */
[----:B------:R-:W-:Y:S04]  /*51f0*/  BSSY B1, `(.L_x_111) ;  /* 0x0000008000017945 */ /* 0x000fe80003800000 */
[----:B------:R-:W-:-:S04]  /*5200*/  FMUL R0, R0, R23 ;  /* 0x0000001700007220 */ /* 0x000fc80000400000 */
[----:B------:R-:W-:-:S05]  /*5210*/  FFMA R0, R145, R192, R0 ;  /* 0x000000c091007223 */ /* 0x000fca0000000000 */
[----:B------:R-:W-:-:S05]  /*5220*/  F2FP.F16.F32.PACK_AB R0, RZ, R0 ;  /* 0x00000000ff00723e */ /* 0x000fca00000000ff */
[----:B------:R2:W-:Y:S01]  /*5230*/  @P5 STG.E.U16 desc[UR36][R10.64+0x22], R0 ;  /* 0x000022000a005986 */ /* 0x0005e2000c101524 */
[----:B------:R-:W-:-:S13]  /*5240*/  ISETP.GT.AND P5, PT, R4, 0x10, P0 ;  /* 0x000000100400780c */ /* 0x000fda00007a4270 */
[----:B--2---:R-:W-:Y:S05]  /*5250*/  @!P5 BRA `(.L_x_112) ;  /* 0x000000000004d947 */ /* 0x004fea0003800000 */
[----:B------:R2:W5:Y:S02]  /*5260*/  LDG.E.LTC128B.U16 R201, desc[UR36][R196.64+0x20] ;  /* 0x00002024c4c97981 */ /* 0x000564000c1e1520 */
.L_x_112:
[----:B------:R-:W-:Y:S05]  /*5270*/  BSYNC B1 ;  /* 0x0000000000017941 */ /* 0x000fea0003800000 */
.L_x_111:
        /* <DEDUP_REMOVED lines=9> */
.L_x_114:
[----:B------:R-:W-:Y:S05]  /*5310*/  BSYNC B1 ;  /* 0x0000000000017941 */ /* 0x000fea0003800000 */
.L_x_113:
        /* <DEDUP_REMOVED lines=9> */
.L_x_116:
[----:B------:R-:W-:Y:S05]  /*53b0*/  BSYNC B1 ;  /* 0x0000000000017941 */ /* 0x000fea0003800000 */
.L_x_115:
        /* <DEDUP_REMOVED lines=9> */
.L_x_118:
[----:B------:R-:W-:Y:S05]  /*5450*/  BSYNC B1 ;  /* 0x0000000000017941 */ /* 0x000fea0003800000 */
.L_x_117:
        /* <DEDUP_REMOVED lines=9> */
.L_x_120:
[----:B------:R-:W-:Y:S05]  /*54f0*/  BSYNC B1 ;  /* 0x0000000000017941 */ /* 0x000fea0003800000 */
.L_x_119:
        /* <DEDUP_REMOVED lines=11> */
.L_x_122:
[----:B------:R-:W-:Y:S05]  /*55b0*/  BSYNC B1 ;  /* 0x0000000000017941 */ /* 0x000fea0003800000 */
.L_x_121:
        /* <DEDUP_REMOVED lines=11> */
.L_x_124:
[----:B------:R-:W-:Y:S05]  /*5670*/  BSYNC B1 ;  /* 0x0000000000017941 */ /* 0x000fea0003800000 */
.L_x_123:
        /* <DEDUP_REMOVED lines=9> */
.L_x_126:
[----:B------:R-:W-:Y:S05]  /*5710*/  BSYNC B1 ;  /* 0x0000000000017941 */ /* 0x000fea0003800000 */
.L_x_125:
        /* <DEDUP_REMOVED lines=9> */
.L_x_128:
[----:B------:R-:W-:Y:S05]  /*57b0*/  BSYNC B1 ;  /* 0x0000000000017941 */ /* 0x000fea0003800000 */
.L_x_127:
        /* <DEDUP_REMOVED lines=9> */
.L_x_130:
[----:B------:R-:W-:Y:S05]  /*5850*/  BSYNC B1 ;  /* 0x0000000000017941 */ /* 0x000fea0003800000 */
.L_x_129:
        /* <DEDUP_REMOVED lines=9> */
.L_x_132:
[----:B------:R-:W-:Y:S05]  /*58f0*/  BSYNC B1 ;  /* 0x0000000000017941 */ /* 0x000fea0003800000 */
.L_x_131:
        /* <DEDUP_REMOVED lines=9> */
.L_x_134:
[----:B------:R-:W-:Y:S05]  /*5990*/  BSYNC B1 ;  /* 0x0000000000017941 */ /* 0x000fea0003800000 */
.L_x_133:
        /* <DEDUP_REMOVED lines=9> */
.L_x_136:
[----:B------:R-:W-:Y:S05]  /*5a30*/  BSYNC B1 ;  /* 0x0000000000017941 */ /* 0x000fea0003800000 */
.L_x_135:
        /* <DEDUP_REMOVED lines=9> */
.L_x_138:
[----:B------:R-:W-:Y:S05]  /*5ad0*/  BSYNC B1 ;  /* 0x0000000000017941 */ /* 0x000fea0003800000 */
.L_x_137:
        /* <DEDUP_REMOVED lines=9> */
.L_x_140:
[----:B------:R-:W-:Y:S05]  /*5b70*/  BSYNC B1 ;  /* 0x0000000000017941 */ /* 0x000fea0003800000 */
.L_x_139:
        /* <DEDUP_REMOVED lines=11> */
.L_x_142:
[----:B------:R-:W-:Y:S05]  /*5c30*/  BSYNC B1 ;  /* 0x0000000000017941 */ /* 0x000fea0003800000 */
.L_x_141:
        /* <DEDUP_REMOVED lines=11> */
.L_x_144:
[----:B------:R-:W-:Y:S05]  /*5cf0*/  BSYNC B1 ;  /* 0x0000000000017941 */ /* 0x000fea0003800000 */
.L_x_143:
        /* <DEDUP_REMOVED lines=11> */
.L_x_146:
[----:B------:R-:W-:Y:S05]  /*5db0*/  BSYNC B1 ;  /* 0x0000000000017941 */ /* 0x000fea0003800000 */
.L_x_145:
        /* <DEDUP_REMOVED lines=11> */
.L_x_148:
[----:B------:R-:W-:Y:S05]  /*5e70*/  BSYNC B1 ;  /* 0x0000000000017941 */ /* 0x000fea0003800000 */
.L_x_147:
        /* <DEDUP_REMOVED lines=11> */
.L_x_150:
[----:B------:R-:W-:Y:S05]  /*5f30*/  BSYNC B1 ;  /* 0x0000000000017941 */ /* 0x000fea0003800000 */
.L_x_149:
        /* <DEDUP_REMOVED lines=11> */
.L_x_152:
[----:B------:R-:W-:Y:S05]  /*5ff0*/  BSYNC B1 ;  /* 0x0000000000017941 */ /* 0x000fea0003800000 */
.L_x_151:
        /* <DEDUP_REMOVED lines=11> */
.L_x_154:
[----:B------:R-:W-:Y:S05]  /*60b0*/  BSYNC B1 ;  /* 0x0000000000017941 */ /* 0x000fea0003800000 */
.L_x_153:
        /* <DEDUP_REMOVED lines=11> */
.L_x_156:
[----:B------:R-:W-:Y:S05]  /*6170*/  BSYNC B1 ;  /* 0x0000000000017941 */ /* 0x000fea0003800000 */
.L_x_155:
        /* <DEDUP_REMOVED lines=9> */
.L_x_158:
[----:B------:R-:W-:Y:S05]  /*6210*/  BSYNC B1 ;  /* 0x0000000000017941 */ /* 0x000fea0003800000 */
.L_x_157:
        /* <DEDUP_REMOVED lines=9> */
.L_x_160:
[----:B------:R-:W-:Y:S05]  /*62b0*/  BSYNC B1 ;  /* 0x0000000000017941 */ /* 0x000fea0003800000 */
.L_x_159:
        /* <DEDUP_REMOVED lines=11> */
.L_x_162:
[----:B------:R-:W-:Y:S05]  /*6370*/  BSYNC B1 ;  /* 0x0000000000017941 */ /* 0x000fea0003800000 */
.L_x_161:
        /* <DEDUP_REMOVED lines=11> */
.L_x_164:
[----:B------:R-:W-:Y:S05]  /*6430*/  BSYNC B1 ;  /* 0x0000000000017941 */ /* 0x000fea0003800000 */
.L_x_163:
        /* <DEDUP_REMOVED lines=9> */
.L_x_166:
[----:B------:R-:W-:Y:S05]  /*64d0*/  BSYNC B1 ;  /* 0x0000000000017941 */ /* 0x000fea0003800000 */
.L_x_165:
        /* <DEDUP_REMOVED lines=9> */
.L_x_168:
[----:B------:R-:W-:Y:S05]  /*6570*/  BSYNC B1 ;  /* 0x0000000000017941 */ /* 0x000fea0003800000 */
.L_x_167:
        /* <DEDUP_REMOVED lines=11> */
.L_x_170:
[----:B------:R-:W-:Y:S05]  /*6630*/  BSYNC B1 ;  /* 0x0000000000017941 */ /* 0x000fea0003800000 */
.L_x_169:
        /* <DEDUP_REMOVED lines=11> */
.L_x_172:
[----:B------:R-:W-:Y:S05]  /*66f0*/  BSYNC B1 ;  /* 0x0000000000017941 */ /* 0x000fea0003800000 */
.L_x_171:
        /* <DEDUP_REMOVED lines=9> */
.L_x_174:
[----:B------:R-:W-:Y:S05]  /*6790*/  BSYNC B1 ;  /* 0x0000000000017941 */ /* 0x000fea0003800000 */
.L_x_173:
        /* <DEDUP_REMOVED lines=9> */
.L_x_176:
[----:B------:R-:W-:Y:S05]  /*6830*/  BSYNC B1 ;  /* 0x0000000000017941 */ /* 0x000fea0003800000 */
.L_x_175:
        /* <DEDUP_REMOVED lines=9> */
.L_x_178:
[----:B------:R-:W-:Y:S05]  /*68d0*/  BSYNC B1 ;  /* 0x0000000000017941 */ /* 0x000fea0003800000 */
.L_x_177:
        /* <DEDUP_REMOVED lines=9> */
.L_x_180:
[----:B------:R-:W-:Y:S05]  /*6970*/  BSYNC B1 ;  /* 0x0000000000017941 */ /* 0x000fea0003800000 */
.L_x_179:
        /* <DEDUP_REMOVED lines=9> */
.L_x_182:
[----:B------:R-:W-:Y:S05]  /*6a10*/  BSYNC B1 ;  /* 0x0000000000017941 */ /* 0x000fea0003800000 */
.L_x_181:
        /* <DEDUP_REMOVED lines=9> */
.L_x_184:
[----:B------:R-:W-:Y:S05]  /*6ab0*/  BSYNC B1 ;  /* 0x0000000000017941 */ /* 0x000fea0003800000 */
.L_x_183:
        /* <DEDUP_REMOVED lines=9> */
.L_x_186:
[----:B------:R-:W-:Y:S05]  /*6b50*/  BSYNC B1 ;  /* 0x0000000000017941 */ /* 0x000fea0003800000 */
.L_x_185:
        /* <DEDUP_REMOVED lines=9> */
.L_x_188:
[----:B------:R-:W-:Y:S05]  /*6bf0*/  BSYNC B1 ;  /* 0x0000000000017941 */ /* 0x000fea0003800000 */
.L_x_187:
        /* <DEDUP_REMOVED lines=11> */
.L_x_190:
[----:B------:R-:W-:Y:S05]  /*6cb0*/  BSYNC B1 ;  /* 0x0000000000017941 */ /* 0x000fea0003800000 */
.L_x_189:
        /* <DEDUP_REMOVED lines=11> */
.L_x_192:
[----:B------:R-:W-:Y:S05]  /*6d70*/  BSYNC B1 ;  /* 0x0000000000017941 */ /* 0x000fea0003800000 */
.L_x_191:
        /* <DEDUP_REMOVED lines=11> */
.L_x_194:
[----:B------:R-:W-:Y:S05]  /*6e30*/  BSYNC B1 ;  /* 0x0000000000017941 */ /* 0x000fea0003800000 */
.L_x_193:
        /* <DEDUP_REMOVED lines=11> */
.L_x_196:
[----:B------:R-:W-:Y:S05]  /*6ef0*/  BSYNC B1 ;  /* 0x0000000000017941 */ /* 0x000fea0003800000 */
.L_x_195:
        /* <DEDUP_REMOVED lines=11> */
.L_x_198:
[----:B------:R-:W-:Y:S05]  /*6fb0*/  BSYNC B1 ;  /* 0x0000000000017941 */ /* 0x000fea0003800000 */
.L_x_197:
        /* <DEDUP_REMOVED lines=11> */
.L_x_200:
[----:B------:R-:W-:Y:S05]  /*7070*/  BSYNC B1 ;  /* 0x0000000000017941 */ /* 0x000fea0003800000 */
.L_x_199:
        /* <DEDUP_REMOVED lines=11> */
.L_x_202:
[----:B------:R-:W-:Y:S05]  /*7130*/  BSYNC B1 ;  /* 0x0000000000017941 */ /* 0x000fea0003800000 */
.L_x_201:
        /* <DEDUP_REMOVED lines=11> */
.L_x_204:
[----:B------:R-:W-:Y:S05]  /*71f0*/  BSYNC B1 ;  /* 0x0000000000017941 */ /* 0x000fea0003800000 */
.L_x_203:
        /* <DEDUP_REMOVED lines=9> */
.L_x_206:
[----:B------:R-:W-:Y:S05]  /*7290*/  BSYNC B1 ;  /* 0x0000000000017941 */ /* 0x000fea0003800000 */
.L_x_205:
        /* <DEDUP_REMOVED lines=9> */
.L_x_208:
[----:B------:R-:W-:Y:S05]  /*7330*/  BSYNC B1 ;  /* 0x0000000000017941 */ /* 0x000fea0003800000 */
.L_x_207:
        /* <DEDUP_REMOVED lines=11> */
.L_x_210:
[----:B------:R-:W-:Y:S05]  /*73f0*/  BSYNC B1 ;  /* 0x0000000000017941 */ /* 0x000fea0003800000 */
.L_x_209:
        /* <DEDUP_REMOVED lines=11> */
.L_x_212:
[----:B------:R-:W-:Y:S05]  /*74b0*/  BSYNC B1 ;  /* 0x0000000000017941 */ /* 0x000fea0003800000 */
.L_x_211:
        /* <DEDUP_REMOVED lines=9> */
.L_x_214:
[----:B------:R-:W-:Y:S05]  /*7550*/  BSYNC B1 ;  /* 0x0000000000017941 */ /* 0x000fea0003800000 */
.L_x_213:
        /* <DEDUP_REMOVED lines=9> */
.L_x_216:
[----:B------:R-:W-:Y:S05]  /*75f0*/  BSYNC B1 ;  /* 0x0000000000017941 */ /* 0x000fea0003800000 */
.L_x_215:
        /* <DEDUP_REMOVED lines=11> */
.L_x_218:
[----:B------:R-:W-:Y:S05]  /*76b0*/  BSYNC B1 ;  /* 0x0000000000017941 */ /* 0x000fea0003800000 */
.L_x_217:
        /* <DEDUP_REMOVED lines=11> */
.L_x_220:
[----:B------:R-:W-:Y:S05]  /*7770*/  BSYNC B1 ;  /* 0x0000000000017941 */ /* 0x000fea0003800000 */
.L_x_219:
        /* <DEDUP_REMOVED lines=9> */
.L_x_222:
[----:B------:R-:W-:Y:S05]  /*7810*/  BSYNC B1 ;  /* 0x0000000000017941 */ /* 0x000fea0003800000 */
.L_x_221:
        /* <DEDUP_REMOVED lines=9> */
.L_x_224:
[----:B------:R-:W-:Y:S05]  /*78b0*/  BSYNC B1 ;  /* 0x0000000000017941 */ /* 0x000fea0003800000 */
.L_x_223:
        /* <DEDUP_REMOVED lines=9> */
.L_x_226:
[----:B------:R-:W-:Y:S05]  /*7950*/  BSYNC B1 ;  /* 0x0000000000017941 */ /* 0x000fea0003800000 */
.L_x_225:
        /* <DEDUP_REMOVED lines=9> */
.L_x_228:
[----:B------:R-:W-:Y:S05]  /*79f0*/  BSYNC B1 ;  /* 0x0000000000017941 */ /* 0x000fea0003800000 */
.L_x_227:
        /* <DEDUP_REMOVED lines=9> */
.L_x_230:
[----:B------:R-:W-:Y:S05]  /*7a90*/  BSYNC B1 ;  /* 0x0000000000017941 */ /* 0x000fea0003800000 */
.L_x_229:
        /* <DEDUP_REMOVED lines=9> */
.L_x_232:
[----:B------:R-:W-:Y:S05]  /*7b30*/  BSYNC B1 ;  /* 0x0000000000017941 */ /* 0x000fea0003800000 */
.L_x_231:
        /* <DEDUP_REMOVED lines=9> */
.L_x_234:
[----:B------:R-:W-:Y:S05]  /*7bd0*/  BSYNC B1 ;  /* 0x0000000000017941 */ /* 0x000fea0003800000 */
.L_x_233:
        /* <DEDUP_REMOVED lines=9> */
.L_x_236:
[----:B------:R-:W-:Y:S05]  /*7c70*/  BSYNC B1 ;  /* 0x0000000000017941 */ /* 0x000fea0003800000 */
.L_x_235:
        /* <DEDUP_REMOVED lines=11> */
.L_x_238:
[----:B------:R-:W-:Y:S05]  /*7d30*/  BSYNC B1 ;  /* 0x0000000000017941 */ /* 0x000fea0003800000 */
.L_x_237:
        /* <DEDUP_REMOVED lines=11> */
.L_x_240:
[----:B------:R-:W-:Y:S05]  /*7df0*/  BSYNC B1 ;  /* 0x0000000000017941 */ /* 0x000fea0003800000 */
.L_x_239:
        /* <DEDUP_REMOVED lines=11> */
.L_x_242:
[----:B------:R-:W-:Y:S05]  /*7eb0*/  BSYNC B1 ;  /* 0x0000000000017941 */ /* 0x000fea0003800000 */
.L_x_241:
        /* <DEDUP_REMOVED lines=11> */
.L_x_244:
[----:B------:R-:W-:Y:S05]  /*7f70*/  BSYNC B1 ;  /* 0x0000000000017941 */ /* 0x000fea0003800000 */
.L_x_243:
        /* <DEDUP_REMOVED lines=11> */
.L_x_246:
[----:B------:R-:W-:Y:S05]  /*8030*/  BSYNC B1 ;  /* 0x0000000000017941 */ /* 0x000fea0003800000 */
.L_x_245:
        /* <DEDUP_REMOVED lines=11> */
.L_x_248:
[----:B------:R-:W-:Y:S05]  /*80f0*/  BSYNC B1 ;  /* 0x0000000000017941 */ /* 0x000fea0003800000 */
.L_x_247:
        /* <DEDUP_REMOVED lines=11> */
.L_x_250:
[----:B------:R-:W-:Y:S05]  /*81b0*/  BSYNC B1 ;  /* 0x0000000000017941 */ /* 0x000fea0003800000 */
.L_x_249:
        /* <DEDUP_REMOVED lines=11> */
.L_x_252:
[----:B------:R-:W-:Y:S05]  /*8270*/  BSYNC B1 ;  /* 0x0000000000017941 */ /* 0x000fea0003800000 */
.L_x_251:
        /* <DEDUP_REMOVED lines=9> */
.L_x_254:
[----:B------:R-:W-:Y:S05]  /*8310*/  BSYNC B1 ;  /* 0x0000000000017941 */ /* 0x000fea0003800000 */
.L_x_253:
        /* <DEDUP_REMOVED lines=9> */
.L_x_256:
[----:B------:R-:W-:Y:S05]  /*83b0*/  BSYNC B1 ;  /* 0x0000000000017941 */ /* 0x000fea0003800000 */
.L_x_255:
        /* <DEDUP_REMOVED lines=11> */
.L_x_258:
[----:B------:R-:W-:Y:S05]  /*8470*/  BSYNC B1 ;  /* 0x0000000000017941 */ /* 0x000fea0003800000 */
.L_x_257:
        /* <DEDUP_REMOVED lines=11> */
.L_x_260:
[----:B------:R-:W-:Y:S05]  /*8530*/  BSYNC B1 ;  /* 0x0000000000017941 */ /* 0x000fea0003800000 */
.L_x_259:
        /* <DEDUP_REMOVED lines=9> */
.L_x_262:
[----:B------:R-:W-:Y:S05]  /*85d0*/  BSYNC B1 ;  /* 0x0000000000017941 */ /* 0x000fea0003800000 */
.L_x_261:
        /* <DEDUP_REMOVED lines=9> */
.L_x_264:
[----:B------:R-:W-:Y:S05]  /*8670*/  BSYNC B1 ;  /* 0x0000000000017941 */ /* 0x000fea0003800000 */
.L_x_263:
        /* <DEDUP_REMOVED lines=11> */
.L_x_266:
[----:B------:R-:W-:Y:S05]  /*8730*/  BSYNC B1 ;  /* 0x0000000000017941 */ /* 0x000fea0003800000 */
.L_x_265:
        /* <DEDUP_REMOVED lines=11> */
.L_x_268:
[----:B------:R-:W-:Y:S05]  /*87f0*/  BSYNC B1 ;  /* 0x0000000000017941 */ /* 0x000fea0003800000 */
.L_x_267:
        /* <DEDUP_REMOVED lines=9> */
.L_x_270:
[----:B------:R-:W-:Y:S05]  /*8890*/  BSYNC B1 ;  /* 0x0000000000017941 */ /* 0x000fea0003800000 */
.L_x_269:
        /* <DEDUP_REMOVED lines=9> */
.L_x_272:
[----:B------:R-:W-:Y:S05]  /*8930*/  BSYNC B1 ;  /* 0x0000000000017941 */ /* 0x000fea0003800000 */
.L_x_271:
        /* <DEDUP_REMOVED lines=9> */
.L_x_274:
[----:B------:R-:W-:Y:S05]  /*89d0*/  BSYNC B1 ;  /* 0x0000000000017941 */ /* 0x000fea0003800000 */
.L_x_273:
        /* <DEDUP_REMOVED lines=9> */
.L_x_276:
[----:B------:R-:W-:Y:S05]  /*8a70*/  BSYNC B1 ;  /* 0x0000000000017941 */ /* 0x000fea0003800000 */
.L_x_275:
        /* <DEDUP_REMOVED lines=9> */
.L_x_278:
[----:B------:R-:W-:Y:S05]  /*8b10*/  BSYNC B1 ;  /* 0x0000000000017941 */ /* 0x000fea0003800000 */
.L_x_277:
        /* <DEDUP_REMOVED lines=9> */
.L_x_280:
[----:B------:R-:W-:Y:S05]  /*8bb0*/  BSYNC B1 ;  /* 0x0000000000017941 */ /* 0x000fea0003800000 */
.L_x_279:
        /* <DEDUP_REMOVED lines=9> */
.L_x_282:
[----:B------:R-:W-:Y:S05]  /*8c50*/  BSYNC B1 ;  /* 0x0000000000017941 */ /* 0x000fea0003800000 */
.L_x_281:
        /* <DEDUP_REMOVED lines=9> */
.L_x_284:
[----:B------:R-:W-:Y:S05]  /*8cf0*/  BSYNC B1 ;  /* 0x0000000000017941 */ /* 0x000fea0003800000 */
.L_x_283:
        /* <DEDUP_REMOVED lines=11> */
.L_x_286:
[----:B------:R-:W-:Y:S05]  /*8db0*/  BSYNC B1 ;  /* 0x0000000000017941 */ /* 0x000fea0003800000 */
.L_x_285:
        /* <DEDUP_REMOVED lines=11> */
.L_x_288:
[----:B------:R-:W-:Y:S05]  /*8e70*/  BSYNC B1 ;  /* 0x0000000000017941 */ /* 0x000fea0003800000 */
.L_x_287:
        /* <DEDUP_REMOVED lines=11> */
.L_x_290:
[----:B------:R-:W-:Y:S05]  /*8f30*/  BSYNC B1 ;  /* 0x0000000000017941 */ /* 0x000fea0003800000 */
.L_x_289:
        /* <DEDUP_REMOVED lines=11> */
.L_x_292:
[----:B------:R-:W-:Y:S05]  /*8ff0*/  BSYNC B1 ;  /* 0x0000000000017941 */ /* 0x000fea0003800000 */
.L_x_291:
        /* <DEDUP_REMOVED lines=11> */
.L_x_294:
[----:B------:R-:W-:Y:S05]  /*90b0*/  BSYNC B1 ;  /* 0x0000000000017941 */ /* 0x000fea0003800000 */
.L_x_293:
        /* <DEDUP_REMOVED lines=11> */
.L_x_296:
[----:B------:R-:W-:Y:S05]  /*9170*/  BSYNC B1 ;  /* 0x0000000000017941 */ /* 0x000fea0003800000 */
.L_x_295:
        /* <DEDUP_REMOVED lines=11> */
.L_x_298:
[----:B------:R-:W-:Y:S05]  /*9230*/  BSYNC B1 ;  /* 0x0000000000017941 */ /* 0x000fea0003800000 */
.L_x_297:
        /* <DEDUP_REMOVED lines=11> */
.L_x_300:
[----:B------:R-:W-:Y:S05]  /*92f0*/  BSYNC B1 ;  /* 0x0000000000017941 */ /* 0x000fea0003800000 */
.L_x_299:
        /* <DEDUP_REMOVED lines=9> */
.L_x_302:
[----:B------:R-:W-:Y:S05]  /*9390*/  BSYNC B1 ;  /* 0x0000000000017941 */ /* 0x000fea0003800000 */
.L_x_301:
        /* <DEDUP_REMOVED lines=9> */
.L_x_304:
[----:B------:R-:W-:Y:S05]  /*9430*/  BSYNC B1 ;  /* 0x0000000000017941 */ /* 0x000fea0003800000 */
.L_x_303:
        /* <DEDUP_REMOVED lines=11> */
.L_x_306:
[----:B------:R-:W-:Y:S05]  /*94f0*/  BSYNC B1 ;  /* 0x0000000000017941 */ /* 0x000fea0003800000 */
.L_x_305:
        /* <DEDUP_REMOVED lines=11> */
.L_x_308:
[----:B------:R-:W-:Y:S05]  /*95b0*/  BSYNC B1 ;  /* 0x0000000000017941 */ /* 0x000fea0003800000 */
.L_x_307:
        /* <DEDUP_REMOVED lines=9> */
.L_x_310:
[----:B------:R-:W-:Y:S05]  /*9650*/  BSYNC B1 ;  /* 0x0000000000017941 */ /* 0x000fea0003800000 */
.L_x_309:
        /* <DEDUP_REMOVED lines=9> */
.L_x_312:
[----:B------:R-:W-:Y:S05]  /*96f0*/  BSYNC B1 ;  /* 0x0000000000017941 */ /* 0x000fea0003800000 */
.L_x_311:
        /* <DEDUP_REMOVED lines=11> */
.L_x_314:
[----:B------:R-:W-:Y:S05]  /*97b0*/  BSYNC B1 ;  /* 0x0000000000017941 */ /* 0x000fea0003800000 */
.L_x_313:
        /* <DEDUP_REMOVED lines=11> */
.L_x_316:
[----:B------:R-:W-:Y:S05]  /*9870*/  BSYNC B1 ;  /* 0x0000000000017941 */ /* 0x000fea0003800000 */
.L_x_315:
        /* <DEDUP_REMOVED lines=9> */
.L_x_318:
[----:B------:R-:W-:Y:S05]  /*9910*/  BSYNC B1 ;  /* 0x0000000000017941 */ /* 0x000fea0003800000 */
.L_x_317:
        /* <DEDUP_REMOVED lines=9> */
.L_x_320:
[----:B------:R-:W-:Y:S05]  /*99b0*/  BSYNC B1 ;  /* 0x0000000000017941 */ /* 0x000fea0003800000 */
.L_x_319:
        /* <DEDUP_REMOVED lines=9> */
.L_x_322:
[----:B------:R-:W-:Y:S05]  /*9a50*/  BSYNC B1 ;  /* 0x0000000000017941 */ /* 0x000fea0003800000 */
.L_x_321:
        /* <DEDUP_REMOVED lines=9> */
.L_x_324:
[----:B------:R-:W-:Y:S05]  /*9af0*/  BSYNC B1 ;  /* 0x0000000000017941 */ /* 0x000fea0003800000 */
.L_x_323:
        /* <DEDUP_REMOVED lines=9> */
.L_x_326:
[----:B------:R-:W-:Y:S05]  /*9b90*/  BSYNC B1 ;  /* 0x0000000000017941 */ /* 0x000fea0003800000 */
.L_x_325:
        /* <DEDUP_REMOVED lines=9> */
.L_x_328:
[----:B------:R-:W-:Y:S05]  /*9c30*/  BSYNC B1 ;  /* 0x0000000000017941 */ /* 0x000fea0003800000 */
.L_x_327:
        /* <DEDUP_REMOVED lines=9> */
.L_x_330:
[----:B------:R-:W-:Y:S05]  /*9cd0*/  BSYNC B1 ;  /* 0x0000000000017941 */ /* 0x000fea0003800000 */
.L_x_329:
        /* <DEDUP_REMOVED lines=9> */
.L_x_332:
[----:B------:R-:W-:Y:S05]  /*9d70*/  BSYNC B1 ;  /* 0x0000000000017941 */ /* 0x000fea0003800000 */
.L_x_331:
[----:B0----5:R-:W-:Y:S01]  /*9d80*/  HADD2.F32 R0, -RZ, R201.H0_H0 ;  /* 0x200000c9ff007230 */ /* 0x021fe20000004100 */
[----:B------:R-:W-:Y:S01]  /*9d90*/  ISETP.GT.AND P3, PT, R4, 0x61, P2 ;  /* 0x000000610400780c */ /* 0x000fe20001764270 */
[----:B------:R-:W-:Y:S01]  /*9da0*/  @P4 IMAD.MOV.U32 R6, RZ, RZ, R212 ;  /* 0x000000ffff064224 */ /* 0x000fe200078e00d4 */
[----:B------:R-:W-:Y:S01]  /*9db0*/  BSSY B1, `(.L_x_333) ;  /* 0x0000008000017945 */ /* 0x000fe20003800000 */
[----:B------:R-:W-:Y:S02]  /*9dc0*/  @P4 IMAD.MOV.U32 R7, RZ, RZ, R177 ;  /* 0x000000ffff074224 */ /* 0x000fe400078e00b1 */
[----:B------:R-:W-:-:S04]  /*9dd0*/  FMUL R3, R0, R23 ;  /* 0x0000001700037220 */ /* 0x000fc80000400000 */
[----:B------:R-:W-:-:S05]  /*9de0*/  FFMA R3, R32, R192, R3 ;  /* 0x000000c020037223 */ /* 0x000fca0000000003 */
[----:B------:R-:W-:-:S05]  /*9df0*/  F2FP.F16.F32.PACK_AB R3, RZ, R3 ;  /* 0x00000003ff03723e */ /* 0x000fca00000000ff */
[----:B------:R0:W-:Y:S01]  /*9e00*/  @P4 STG.E.U16 desc[UR36][R6.64+0xc0], R3 ;  /* 0x0000c00306004986 */ /* 0x0001e2000c101524 */
[----:B------:R-:W-:Y:S05]  /*9e10*/  @!P3 BRA `(.L_x_334) ;  /* 0x000000000004b947 */ /* 0x000fea0003800000 */
[----:B------:R0:W5:Y:S02]  /*9e20*/  LDG.E.LTC128B.U16 R201, desc[UR36][R208.64+0xc2] ;  /* 0x0000c224d0c97981 */ /* 0x000164000c1e1520 */
.L_x_334:
[----:B------:R-:W-:Y:S05]  /*9e30*/  BSYNC B1 ;  /* 0x0000000000017941 */ /* 0x000fea0003800000 */
.L_x_333:
[----:B-----5:R-:W-:Y:S01]  /*9e40*/  HADD2.F32 R0, -RZ, R201.H0_H0 ;  /* 0x200000c9ff007230 */ /* 0x020fe20000004100 */
[----:B------:R-:W-:Y:S01]  /*9e50*/  ISETP.GT.AND P4, PT, R4, 0x60, P6 ;  /* 0x000000600400780c */ /* 0x000fe20003784270 */
[----:B0-----:R-:W-:Y:S01]  /*9e60*/  @P3 IMAD.MOV.U32 R6, RZ, RZ, R212 ;  /* 0x000000ffff063224 */ /* 0x001fe200078e00d4 */
        /* <DEDUP_REMOVED lines=8> */
.L_x_336:
[----:B------:R-:W-:Y:S05]  /*9ef0*/  BSYNC B1 ;  /* 0x0000000000017941 */ /* 0x000fea0003800000 */
.L_x_335:
[----:B0----5:R-:W-:Y:S01]  /*9f00*/  HADD2.F32 R0, -RZ, R201.H0_H0 ;  /* 0x200000c9ff007230 */ /* 0x021fe20000004100 */
[----:B------:R-:W-:Y:S01]  /*9f10*/  @P4 MOV R7, R179 ;  /* 0x000000b300074202 */ /* 0x000fe20000000f00 */
[----:B------:R-:W-:Y:S01]  /*9f20*/  @P4 IMAD.MOV.U32 R6, RZ, RZ, R178 ;  /* 0x000000ffff064224 */ /* 0x000fe200078e00b2 */
[----:B------:R-:W-:Y:S01]  /*9f30*/  ISETP.GT.AND P3, PT, R4, 0x61, P6 ;  /* 0x000000610400780c */ /* 0x000fe20003764270 */
[----:B------:R-:W-:Y:S01]  /*9f40*/  BSSY B1, `(.L_x_337) ;  /* 0x0000007000017945 */ /* 0x000fe20003800000 */
[----:B------:R-:W-:-:S04]  /*9f50*/  FMUL R3, R0, R23 ;  /* 0x0000001700037220 */ /* 0x000fc80000400000 */
[----:B------:R-:W-:-:S05]  /*9f60*/  FFMA R3, R34, R192, R3 ;  /* 0x000000c022037223 */ /* 0x000fca0000000003 */
[----:B------:R-:W-:-:S05]  /*9f70*/  F2FP.F16.F32.PACK_AB R3, RZ, R3 ;  /* 0x00000003ff03723e */ /* 0x000fca00000000ff */
[----:B------:R0:W-:Y:S01]  /*9f80*/  @P4 STG.E.U16 desc[UR36][R6.64+0xc0], R3 ;  /* 0x0000c00306004986 */ /* 0x0001e2000c101524 */
[----:B------:R-:W-:Y:S05]  /*9f90*/  @!P3 BRA `(.L_x_338) ;  /* 0x000000000004b947 */ /* 0x000fea0003800000 */
[----:B------:R0:W5:Y:S02]  /*9fa0*/  LDG.E.LTC128B.U16 R201, desc[UR36][R188.64+0xc2] ;  /* 0x0000c224bcc97981 */ /* 0x000164000c1e1520 */
.L_x_338:
[----:B------:R-:W-:Y:S05]  /*9fb0*/  BSYNC B1 ;  /* 0x0000000000017941 */ /* 0x000fea0003800000 */
.L_x_337:
        /* <DEDUP_REMOVED lines=11> */
.L_x_340:
[----:B------:R-:W-:Y:S05]  /*a070*/  BSYNC B1 ;  /* 0x0000000000017941 */ /* 0x000fea0003800000 */
.L_x_339:
        /* <DEDUP_REMOVED lines=11> */
.L_x_342:
[----:B------:R-:W-:Y:S05]  /*a130*/  BSYNC B1 ;  /* 0x0000000000017941 */ /* 0x000fea0003800000 */
.L_x_341:
[----:B-----5:R-:W-:Y:S01]  /*a140*/  HADD2.F32 R0, -RZ, R201.H0_H0 ;  /* 0x200000c9ff007230 */ /* 0x020fe20000004100 */
[----:B------:R-:W-:Y:S01]  /*a150*/  ISETP.GT.AND P3, PT, R4, 0x68, P6 ;  /* 0x000000680400780c */ /* 0x000fe20003764270 */
[----:B------:R-:W-:Y:S01]  /*a160*/  @P2 IMAD.MOV.U32 R176, RZ, RZ, R212 ;  /* 0x000000ffffb02224 */ /* 0x000fe200078e00d4 */
[----:B------:R-:W-:Y:S02]  /*a170*/  BSSY B1, `(.L_x_343) ;  /* 0x0000007000017945 */ /* 0x000fe40003800000 */
[----:B------:R-:W-:-:S04]  /*a180*/  FMUL R0, R0, R23 ;  /* 0x0000001700007220 */ /* 0x000fc80000400000 */
[----:B------:R-:W-:-:S05]  /*a190*/  FFMA R0, R37, R192, R0 ;  /* 0x000000c025007223 */ /* 0x000fca0000000000 */
[----:B------:R-:W-:-:S05]  /*a1a0*/  F2FP.F16.F32.PACK_AB R0, RZ, R0 ;  /* 0x00000000ff00723e */ /* 0x000fca00000000ff */
[----:B------:R0:W-:Y:S01]  /*a1b0*/  @P2 STG.E.U16 desc[UR36][R176.64+0xd2], R0 ;  /* 0x0000d200b0002986 */ /* 0x0001e2000c101524 */
[----:B------:R-:W-:Y:S05]  /*a1c0*/  @!P3 BRA `(.L_x_344) ;  /* 0x000000000004b947 */ /* 0x000fea0003800000 */
[----:B------:R0:W5:Y:S02]  /*a1d0*/  LDG.E.LTC128B.U16 R201, desc[UR36][R188.64+0xd0] ;  /* 0x0000d024bcc97981 */ /* 0x000164000c1e1520 */
.L_x_344:
[----:B------:R-:W-:Y:S05]  /*a1e0*/  BSYNC B1 ;  /* 0x0000000000017941 */ /* 0x000fea0003800000 */
.L_x_343:
        /* <DEDUP_REMOVED lines=11> */
.L_x_346:
[----:B------:R-:W-:Y:S05]  /*a2a0*/  BSYNC B1 ;  /* 0x0000000000017941 */ /* 0x000fea0003800000 */
.L_x_345:
        /* <DEDUP_REMOVED lines=9> */
.L_x_348:
[----:B------:R-:W-:Y:S05]  /*a340*/  BSYNC B1 ;  /* 0x0000000000017941 */ /* 0x000fea0003800000 */
.L_x_347:
[----:B0----5:R-:W-:Y:S01]  /*a350*/  HADD2.F32 R0, -RZ, R201.H0_H0 ;  /* 0x200000c9ff007230 */ /* 0x021fe20000004100 */
        /* <DEDUP_REMOVED lines=8> */
.L_x_350:
[----:B------:R-:W-:Y:S05]  /*a3e0*/  BSYNC B1 ;  /* 0x0000000000017941 */ /* 0x000fea0003800000 */
.L_x_349:
        /* <DEDUP_REMOVED lines=9> */
.L_x_352:
[----:B------:R-:W-:Y:S05]  /*a480*/  BSYNC B1 ;  /* 0x0000000000017941 */ /* 0x000fea0003800000 */
.L_x_351:
        /* <DEDUP_REMOVED lines=11> */
.L_x_354:
[----:B------:R-:W-:Y:S05]  /*a540*/  BSYNC B1 ;  /* 0x0000000000017941 */ /* 0x000fea0003800000 */
.L_x_353:
        /* <DEDUP_REMOVED lines=11> */
.L_x_356:
[----:B------:R-:W-:Y:S05]  /*a600*/  BSYNC B1 ;  /* 0x0000000000017941 */ /* 0x000fea0003800000 */
.L_x_355:
        /* <DEDUP_REMOVED lines=9> */
.L_x_358:
[----:B------:R-:W-:Y:S05]  /*a6a0*/  BSYNC B1 ;  /* 0x0000000000017941 */ /* 0x000fea0003800000 */
.L_x_357:
        /* <DEDUP_REMOVED lines=9> */
.L_x_360:
[----:B------:R-:W-:Y:S05]  /*a740*/  BSYNC B1 ;  /* 0x0000000000017941 */ /* 0x000fea0003800000 */
.L_x_359:
        /* <DEDUP_REMOVED lines=11> */
.L_x_362:
[----:B------:R-:W-:Y:S05]  /*a800*/  BSYNC B1 ;  /* 0x0000000000017941 */ /* 0x000fea0003800000 */
.L_x_361:
[----:B------:R-:W-:Y:S05]  /*a810*/  @!P0 BRA `(.L_x_363) ;  /* 0x0000003000988947 */ /* 0x000fea0003800000 */
[----:B-----5:R-:W-:-:S05]  /*a820*/  HADD2.F32 R0, -RZ, R201.H0_H0 ;  /* 0x200000c9ff007230 */ /* 0x020fca0000004100 */
[----:B------:R-:W-:-:S04]  /*a830*/  FMUL R0, R0, R23 ;  /* 0x0000001700007220 */ /* 0x000fc80000400000 */
[----:B------:R-:W-:-:S05]  /*a840*/  FFMA R0, R31, R192, R0 ;  /* 0x000000c01f007223 */ /* 0x000fca0000000000 */
[----:B------:R-:W-:-:S05]  /*a850*/  F2FP.F16.F32.PACK_AB R0, RZ, R0 ;  /* 0x00000000ff00723e */ /* 0x000fca00000000ff */
[----:B------:R0:W-:Y:S01]  /*a860*/  STG.E.U16 desc[UR36][R182.64+0xd2], R0 ;  /* 0x0000d200b6007986 */ /* 0x0001e2000c101524 */
[----:B------:R-:W-:Y:S05]  /*a870*/  BRA `(.L_x_363) ;  /* 0x0000003000807947 */ /* 0x000fea0003800000 */
.L_x_36:
[----:B------:R-:W-:Y:S01]  /*a880*/  ULDC.64 UR4, c[0x0][0x5c0] ;  /* 0x0001700000047ab9 */ /* 0x000fe20000000a00 */
[----:B------:R-:W-:Y:S01]  /*a890*/  ISETP.GT.AND P2, PT, R4, 0x1, P4 ;  /* 0x000000010400780c */ /* 0x000fe20002744270 */
[-C--:B------:R-:W-:Y:S01]  /*a8a0*/  FMUL R185, R185, R192.reuse ;  /* 0x000000c0b9b97220 */ /* 0x080fe20000400000 */
[----:B------:R-:W-:Y:S01]  /*a8b0*/  LEA R6, P1, R8, UR4, 0x1 ;  /* 0x0000000408067c11 */ /* 0x000fe2000f8208ff */
[----:B------:R-:W-:Y:S01]  /*a8c0*/  IMAD.SHL.U32 R15, R202, 0x10, RZ ;  /* 0x00000010ca0f7824 */ /* 0x000fe200078e00ff */
[----:B------:R-:W-:Y:S01]  /*a8d0*/  ISETP.GT.AND P5, PT, R5, 0x8, PT ;  /* 0x000000080500780c */ /* 0x000fe20003fa4270 */
[-C--:B------:R-:W-:Y:S01]  /*a8e0*/  FMUL R184, R184, R192.reuse ;  /* 0x000000c0b8b87220 */ /* 0x080fe20000400000 */
[----:B------:R-:W-:Y:S01]  /*a8f0*/  LEA.HI.X R7, R8, UR5, R193, 0x1, P1 ;  /* 0x0000000508077c11 */ /* 0x000fe200088f0cc1 */
[-C--:B------:R-:W-:Y:S01]  /*a900*/  FMUL R186, R186, R192.reuse ;  /* 0x000000c0baba7220 */ /* 0x080fe20000400000 */
[----:B------:R-:W-:Y:S01]  /*a910*/  ISETP.GT.AND P1, PT, R4, RZ, P5 ;  /* 0x000000ff0400720c */ /* 0x000fe20002f24270 */
[-C--:B------:R-:W-:Y:S01]  /*a920*/  FMUL R187, R187, R192.reuse ;  /* 0x000000c0bbbb7220 */ /* 0x080fe20000400000 */
[----:B------:R-:W-:Y:S01]  /*a930*/  F2FP.F16.F32.PACK_AB R185, RZ, R185 ;  /* 0x000000b9ffb9723e */ /* 0x000fe200000000ff */
[-C--:B------:R-:W-:Y:S01]  /*a940*/  FMUL R188, R188, R192.reuse ;  /* 0x000000c0bcbc7220 */ /* 0x080fe20000400000 */
[----:B------:R-:W-:Y:S01]  /*a950*/  SHF.L.U64.HI R3, R202, 0x4, R203 ;  /* 0x00000004ca037819 */ /* 0x000fe200000102cb */
[----:B------:R-:W-:Y:S01]  /*a960*/  FMUL R189, R189, R192 ;  /* 0x000000c0bdbd7220 */ /* 0x000fe20000400000 */
[----:B------:R-:W-:Y:S01]  /*a970*/  IADD3 R8, P3, R15, R6, RZ ;  /* 0x000000060f087210 */ /* 0x000fe20007f7e0ff */
[----:B------:R-:W-:Y:S01]  /*a980*/  @P2 STG.E.U16 desc[UR36][R6.64+0x2], R185 ;  /* 0x000002b906002986 */ /* 0x000fe2000c101524 */
[----:B------:R-:W-:Y:S01]  /*a990*/  F2FP.F16.F32.PACK_AB R184, RZ, R184 ;  /* 0x000000b8ffb8723e */ /* 0x000fe200000000ff */
[----:B------:R-:W-:Y:S01]  /*a9a0*/  FMUL R191, R191, R192 ;  /* 0x000000c0bfbf7220 */ /* 0x000fe20000400000 */
[----:B------:R-:W-:Y:S01]  /*a9b0*/  F2FP.F16.F32.PACK_AB R186, RZ, R186 ;  /* 0x000000baffba723e */ /* 0x000fe200000000ff */
[----:B------:R-:W-:Y:S01]  /*a9c0*/  IMAD.X R9, R3, 0x1, R7, P3 ;  /* 0x0000000103097824 */ /* 0x000fe200018e0607 */
[C---:B------:R-:W-:Y:S01]  /*a9d0*/  ISETP.GT.AND P2, PT, R4.reuse, 0x1, P5 ;  /* 0x000000010400780c */ /* 0x040fe20002f44270 */
[----:B------:R-:W-:Y:S01]  /*a9e0*/  @P0 STG.E.U16 desc[UR36][R6.64], R184 ;  /* 0x000000b806000986 */ /* 0x000fe2000c101524 */
[----:B------:R-:W-:Y:S01]  /*a9f0*/  ISETP.GT.AND P0, PT, R4, 0x8, P4 ;  /* 0x000000080400780c */ /* 0x000fe20002704270 */
[-C--:B------:R-:W-:Y:S01]  /*aa00*/  FMUL R190, R190, R192.reuse ;  /* 0x000000c0bebe7220 */ /* 0x080fe20000400000 */
[----:B------:R-:W-:Y:S01]  /*aa10*/  F2FP.F16.F32.PACK_AB R187, RZ, R187 ;  /* 0x000000bbffbb723e */ /* 0x000fe200000000ff */
[----:B------:R-:W-:Y:S01]  /*aa20*/  @P1 STG.E.U16 desc[UR36][R8.64], R186 ;  /* 0x000000ba08001986 */ /* 0x000fe2000c101524 */
[----:B------:R-:W-:Y:S01]  /*aa30*/  ISETP.GT.AND P1, PT, R4, 0x9, P4 ;  /* 0x000000090400780c */ /* 0x000fe20002724270 */
[----:B------:R-:W-:Y:S01]  /*aa40*/  FMUL R176, R176, R192 ;  /* 0x000000c0b0b07220 */ /* 0x000fe20000400000 */
[----:B------:R-:W-:Y:S01]  /*aa50*/  F2FP.F16.F32.PACK_AB R188, RZ, R188 ;  /* 0x000000bcffbc723e */ /* 0x000fe200000000ff */
[----:B------:R-:W-:Y:S01]  /*aa60*/  IMAD R11, R203, 0xf0, RZ ;  /* 0x000000f0cb0b7824 */ /* 0x000fe200078e02ff */
[----:B------:R-:W-:Y:S01]  /*aa70*/  F2FP.F16.F32.PACK_AB R189, RZ, R189 ;  /* 0x000000bdffbd723e */ /* 0x000fe200000000ff */
[----:B------:R-:W-:Y:S01]  /*aa80*/  IMAD.WIDE.U32 R20, R202, 0xf0, R8 ;  /* 0x000000f0ca147825 */ /* 0x000fe200078e0008 */
[C---:B------:R-:W-:Y:S01]  /*aa90*/  ISETP.GT.AND P3, PT, R4.reuse, 0x9, P5 ;  /* 0x000000090400780c */ /* 0x040fe20002f64270 */
[----:B------:R-:W-:Y:S01]  /*aaa0*/  @P2 STG.E.U16 desc[UR36][R8.64+0x2], R187 ;  /* 0x000002bb08002986 */ /* 0x000fe2000c101524 */
[----:B------:R-:W-:Y:S01]  /*aab0*/  ISETP.GT.AND P2, PT, R4, 0x8, P5 ;  /* 0x000000080400780c */ /* 0x000fe20002f44270 */
[----:B------:R-:W-:Y:S01]  /*aac0*/  IMAD.IADD R21, R11, 0x1, R21 ;  /* 0x000000010b157824 */ /* 0x000fe200078e0215 */
[----:B------:R-:W-:Y:S01]  /*aad0*/  F2FP.F16.F32.PACK_AB R191, RZ, R191 ;  /* 0x000000bfffbf723e */ /* 0x000fe200000000ff */
[----:B------:R-:W-:Y:S01]  /*aae0*/  @P0 STG.E.U16 desc[UR36][R6.64+0x10], R188 ;  /* 0x000010bc06000986 */ /* 0x000fe2000c101524 */
[----:B------:R-:W-:Y:S01]  /*aaf0*/  ISETP.GT.AND P0, PT, R5, 0x80, PT ;  /* 0x000000800500780c */ /* 0x000fe20003f04270 */
[----:B------:R-:W-:Y:S01]  /*ab00*/  IMAD.SHL.U32 R17, R202, 0x100, RZ ;  /* 0x00000100ca117824 */ /* 0x000fe200078e00ff */
[----:B------:R-:W-:Y:S01]  /*ab10*/  F2FP.F16.F32.PACK_AB R190, RZ, R190 ;  /* 0x000000beffbe723e */ /* 0x000fe200000000ff */
[----:B------:R-:W-:Y:S01]  /*ab20*/  @P1 STG.E.U16 desc[UR36][R6.64+0x12], R189 ;  /* 0x000012bd06001986 */ /* 0x000fe2000c101524 */
[C---:B------:R-:W-:Y:S01]  /*ab30*/  ISETP.GT.AND P1, PT, R4.reuse, RZ, P0 ;  /* 0x000000ff0400720c */ /* 0x040fe20000724270 */
[----:B------:R-:W-:Y:S01]  /*ab40*/  FMUL R177, R177, R192 ;  /* 0x000000c0b1b17220 */ /* 0x000fe20000400000 */
[----:B------:R-:W-:Y:S01]  /*ab50*/  F2FP.F16.F32.PACK_AB R176, RZ, R176 ;  /* 0x000000b0ffb0723e */ /* 0x000fe200000000ff */
[----:B------:R-:W-:Y:S01]  /*ab60*/  @P3 STG.E.U16 desc[UR36][R8.64+0x12], R191 ;  /* 0x000012bf08003986 */ /* 0x000fe2000c101524 */
[----:B------:R-:W-:Y:S01]  /*ab70*/  ISETP.GT.AND P3, PT, R4, 0x1, P0 ;  /* 0x000000010400780c */ /* 0x000fe20000764270 */
[----:B------:R-:W-:Y:S01]  /*ab80*/  FMUL R178, R178, R192 ;  /* 0x000000c0b2b27220 */ /* 0x000fe20000400000 */
[C---:B------:R-:W-:Y:S01]  /*ab90*/  SHF.L.U64.HI R0, R202.reuse, 0x8, R203 ;  /* 0x00000008ca007819 */ /* 0x040fe200000102cb */
[----:B------:R-:W-:Y:S01]  /*aba0*/  @P2 STG.E.U16 desc[UR36][R8.64+0x10], R190 ;  /* 0x000010be08002986 */ /* 0x000fe2000c101524 */
[----:B------:R-:W-:Y:S01]  /*abb0*/  IMAD.WIDE.U32 R202, R202, 0xf0, R8 ;  /* 0x000000f0caca7825 */ /* 0x000fe200078e0008 */
[----:B------:R-:W-:-:S03]  /*abc0*/  F2FP.F16.F32.PACK_AB R177, RZ, R177 ;  /* 0x000000b1ffb1723e */ /* 0x000fc600000000ff */
[----:B------:R-:W-:Y:S01]  /*abd0*/  FMUL R179, R179, R192 ;  /* 0x000000c0b3b37220 */ /* 0x000fe20000400000 */
[----:B------:R-:W-:Y:S01]  /*abe0*/  F2FP.F16.F32.PACK_AB R178, RZ, R178 ;  /* 0x000000b2ffb2723e */ /* 0x000fe200000000ff */
[----:B------:R-:W-:Y:S01]  /*abf0*/  FMUL R180, R180, R192 ;  /* 0x000000c0b4b47220 */ /* 0x000fe20000400000 */
[----:B------:R0:W-:Y:S01]  /*ac00*/  @P1 STG.E.U16 desc[UR36][R20.64], R176 ;  /* 0x000000b014001986 */ /* 0x0001e2000c101524 */
[--C-:B------:R-:W-:Y:S01]  /*ac10*/  IADD3 R12, P1, P2, R15, R20, R17.reuse ;  /* 0x000000140f0c7210 */ /* 0x100fe20007a3e011 */
[-C--:B------:R-:W-:Y:S01]  /*ac20*/  FMUL R181, R181, R192.reuse ;  /* 0x000000c0b5b57220 */ /* 0x080fe20000400000 */
[----:B------:R-:W-:Y:S01]  /*ac30*/  IADD3 R203, R11, R203, RZ ;  /* 0x000000cb0bcb7210 */ /* 0x000fe20007ffe0ff */
[----:B------:R1:W-:Y:S01]  /*ac40*/  @P3 STG.E.U16 desc[UR36][R20.64+0x2], R177 ;  /* 0x000002b114003986 */ /* 0x0003e2000c101524 */
[--C-:B------:R-:W-:Y:S01]  /*ac50*/  IADD3.X R13, R3, R21, R0.reuse, P1, P2 ;  /* 0x00000015030d7210 */ /* 0x100fe20000fe4400 */
[----:B------:R-:W-:Y:S01]  /*ac60*/  FMUL R182, R182, R192 ;  /* 0x000000c0b6b67220 */ /* 0x000fe20000400000 */
[----:B------:R-:W-:Y:S01]  /*ac70*/  IADD3 R10, P1, P2, R15, R202, R17 ;  /* 0x000000ca0f0a7210 */ /* 0x000fe20007a3e011 */
[-C--:B------:R-:W-:Y:S01]  /*ac80*/  FMUL R183, R183, R192.reuse ;  /* 0x000000c0b7b77220 */ /* 0x080fe20000400000 */
[----:B------:R-:W-:Y:S01]  /*ac90*/  ISETP.GT.AND P3, PT, R5, 0x88, PT ;  /* 0x000000880500780c */ /* 0x000fe20003f64270 */
[-C--:B------:R-:W-:Y:S01]  /*aca0*/  FMUL R168, R168, R192.reuse ;  /* 0x000000c0a8a87220 */ /* 0x080fe20000400000 */
[----:B------:R-:W-:Y:S01]  /*acb0*/  IADD3.X R11, R3, R203, R0, P1, P2 ;  /* 0x000000cb030b7210 */ /* 0x000fe20000fe4400 */
[----:B------:R-:W-:Y:S01]  /*acc0*/  FMUL R169, R169, R192 ;  /* 0x000000c0a9a97220 */ /* 0x000fe20000400000 */
[----:B0-----:R-:W-:Y:S01]  /*acd0*/  IADD3 R176, P2, R15, R20, RZ ;  /* 0x000000140fb07210 */ /* 0x001fe20007f5e0ff */
[-C--:B------:R-:W-:Y:S01]  /*ace0*/  FMUL R170, R170, R192.reuse ;  /* 0x000000c0aaaa7220 */ /* 0x080fe20000400000 */
[C---:B------:R-:W-:Y:S01]  /*acf0*/  ISETP.GT.AND P1, PT, R4.reuse, RZ, P3 ;  /* 0x000000ff0400720c */ /* 0x040fe20001f24270 */
[-C--:B------:R-:W-:Y:S01]  /*ad00*/  FMUL R171, R171, R192.reuse ;  /* 0x000000c0abab7220 */ /* 0x080fe20000400000 */
[----:B------:R-:W-:Y:S01]  /*ad10*/  F2FP.F16.F32.PACK_AB R179, RZ, R179 ;  /* 0x000000b3ffb3723e */ /* 0x000fe200000000ff */
[--C-:B-1----:R-:W-:Y:S01]  /*ad20*/  IMAD.X R177, R3, 0x1, R21.reuse, P2 ;  /* 0x0000000103b17824 */ /* 0x102fe200010e0615 */
[----:B------:R-:W-:Y:S01]  /*ad30*/  ISETP.GT.AND P2, PT, R4, 0x1, P3 ;  /* 0x000000010400780c */ /* 0x000fe20001f44270 */
[----:B------:R-:W-:Y:S01]  /*ad40*/  FMUL R172, R172, R192 ;  /* 0x000000c0acac7220 */ /* 0x000fe20000400000 */
[----:B------:R-:W-:Y:S01]  /*ad50*/  F2FP.F16.F32.PACK_AB R180, RZ, R180 ;  /* 0x000000b4ffb4723e */ /* 0x000fe200000000ff */
[-C--:B------:R-:W-:Y:S01]  /*ad60*/  FMUL R173, R173, R192.reuse ;  /* 0x000000c0adad7220 */ /* 0x080fe20000400000 */
[----:B------:R-:W-:Y:S01]  /*ad70*/  F2FP.F16.F32.PACK_AB R181, RZ, R181 ;  /* 0x000000b5ffb5723e */ /* 0x000fe200000000ff */
[----:B------:R-:W-:Y:S01]  /*ad80*/  FMUL R174, R174, R192 ;  /* 0x000000c0aeae7220 */ /* 0x000fe20000400000 */
[----:B------:R-:W-:Y:S01]  /*ad90*/  F2FP.F16.F32.PACK_AB R182, RZ, R182 ;  /* 0x000000b6ffb6723e */ /* 0x000fe200000000ff */
[-C--:B------:R-:W-:Y:S01]  /*ada0*/  FMUL R175, R175, R192.reuse ;  /* 0x000000c0afaf7220 */ /* 0x080fe20000400000 */
[----:B------:R-:W-:Y:S01]  /*adb0*/  F2FP.F16.F32.PACK_AB R183, RZ, R183 ;  /* 0x000000b7ffb7723e */ /* 0x000fe200000000ff */
[----:B------:R0:W-:Y:S01]  /*adc0*/  @P1 STG.E.U16 desc[UR36][R176.64], R178 ;  /* 0x000000b2b0001986 */ /* 0x0001e2000c101524 */
[----:B------:R-:W-:Y:S01]  /*add0*/  ISETP.GT.AND P1, PT, R4, 0x8, P0 ;  /* 0x000000080400780c */ /* 0x000fe20000724270 */
[----:B------:R-:W-:Y:S01]  /*ade0*/  FMUL R160, R160, R192 ;  /* 0x000000c0a0a07220 */ /* 0x000fe20000400000 */
[----:B------:R-:W-:Y:S01]  /*adf0*/  F2FP.F16.F32.PACK_AB R168, RZ, R168 ;  /* 0x000000a8ffa8723e */ /* 0x000fe200000000ff */
[----:B------:R1:W-:Y:S01]  /*ae00*/  @P2 STG.E.U16 desc[UR36][R176.64+0x2], R179 ;  /* 0x000002b3b0002986 */ /* 0x0003e2000c101524 */
[----:B------:R-:W-:Y:S01]  /*ae10*/  ISETP.GT.AND P2, PT, R4, 0x9, P0 ;  /* 0x000000090400780c */ /* 0x000fe20000744270 */
[-C--:B------:R-:W-:Y:S01]  /*ae20*/  FMUL R161, R161, R192.reuse ;  /* 0x000000c0a1a17220 */ /* 0x080fe20000400000 */
[----:B------:R-:W-:Y:S01]  /*ae30*/  PRMT R14, R168, 0x7610, R14 ;  /* 0x00007610a80e7816 */ /* 0x000fe2000000000e */
        /* <DEDUP_REMOVED lines=10> */
[----:B0-----:R-:W-:Y:S01]  /*aee0*/  @P2 IMAD.MOV.U32 R178, RZ, RZ, R20 ;  /* 0x000000ffffb22224 */ /* 0x001fe200078e0014 */
[----:B------:R-:W-:Y:S01]  /*aef0*/  F2FP.F16.F32.PACK_AB R173, RZ, R173 ;  /* 0x000000adffad723e */ /* 0x000fe200000000ff */
[--C-:B-1----:R-:W-:Y:S01]  /*af00*/  @P2 IMAD.MOV.U32 R179, RZ, RZ, R21.reuse ;  /* 0x000000ffffb32224 */ /* 0x102fe200078e0015 */
[----:B------:R-:W-:Y:S01]  /*af10*/  F2FP.F16.F32.PACK_AB R174, RZ, R174 ;  /* 0x000000aeffae723e */ /* 0x000fe200000000ff */
[-C--:B------:R-:W-:Y:S01]  /*af20*/  FMUL R166, R166, R192.reuse ;  /* 0x000000c0a6a67220 */ /* 0x080fe20000400000 */
[----:B------:R-:W-:Y:S01]  /*af30*/  F2FP.F16.F32.PACK_AB R175, RZ, R175 ;  /* 0x000000afffaf723e */ /* 0x000fe200000000ff */
[-C--:B------:R-:W-:Y:S01]  /*af40*/  FMUL R167, R167, R192.reuse ;  /* 0x000000c0a7a77220 */ /* 0x080fe20000400000 */
[----:B------:R-:W-:Y:S01]  /*af50*/  @P2 STG.E.U16 desc[UR36][R178.64+0x12], R181 ;  /* 0x000012b5b2002986 */ /* 0x000fe2000c101524 */
[----:B------:R-:W-:Y:S01]  /*af60*/  ISETP.GT.AND P2, PT, R4, 0x9, P3 ;  /* 0x000000090400780c */ /* 0x000fe20001f44270 */
[----:B------:R-:W-:Y:S01]  /*af70*/  FMUL R152, R152, R192 ;  /* 0x000000c098987220 */ /* 0x000fe20000400000 */
[----:B------:R-:W-:Y:S01]  /*af80*/  F2FP.F16.F32.PACK_AB R160, RZ, R160 ;  /* 0x000000a0ffa0723e */ /* 0x000fe200000000ff */
[----:B------:R-:W-:Y:S01]  /*af90*/  @P1 STG.E.U16 desc[UR36][R176.64+0x10], R182 ;  /* 0x000010b6b0001986 */ /* 0x000fe2000c101524 */
[----:B--2---:R-:W-:Y:S01]  /*afa0*/  IADD3 R20, P1, R17, R20, RZ ;  /* 0x0000001411147210 */ /* 0x004fe20007f3e0ff */
[-C--:B------:R-:W-:Y:S01]  /*afb0*/  FMUL R153, R153, R192.reuse ;  /* 0x000000c099997220 */ /* 0x080fe20000400000 */
[----:B------:R-:W-:Y:S01]  /*afc0*/  F2FP.F16.F32.PACK_AB R161, RZ, R161 ;  /* 0x000000a1ffa1723e */ /* 0x000fe200000000ff */
[----:B------:R-:W-:Y:S01]  /*afd0*/  FMUL R154, R154, R192 ;  /* 0x000000c09a9a7220 */ /* 0x000fe20000400000 */
[----:B------:R-:W-:Y:S01]  /*afe0*/  F2FP.F16.F32.PACK_AB R162, RZ, R162 ;  /* 0x000000a2ffa2723e */ /* 0x000fe200000000ff */
[----:B------:R-:W-:Y:S01]  /*aff0*/  IMAD.X R21, R0, 0x1, R21, P1 ;  /* 0x0000000100157824 */ /* 0x000fe200008e0615 */
[----:B------:R-:W-:Y:S01]  /*b000*/  F2FP.F16.F32.PACK_AB R163, RZ, R163 ;  /* 0x000000a3ffa3723e */ /* 0x000fe200000000ff */
[----:B------:R-:W-:Y:S01]  /*b010*/  FMUL R155, R155, R192 ;  /* 0x000000c09b9b7220 */ /* 0x000fe20000400000 */
[----:B------:R-:W-:Y:S01]  /*b020*/  F2FP.F16.F32.PACK_AB R164, RZ, R164 ;  /* 0x000000a4ffa4723e */ /* 0x000fe200000000ff */
[----:B------:R-:W-:Y:S01]  /*b030*/  @P2 STG.E.U16 desc[UR36][R176.64+0x12], R183 ;  /* 0x000012b7b0002986 */ /* 0x000fe2000c101524 */
[----:B------:R-:W-:Y:S01]  /*b040*/  ISETP.GT.AND P2, PT, R5, 0x100, PT ;  /* 0x000001000500780c */ /* 0x000fe20003f44270 */
[-C--:B------:R-:W-:Y:S01]  /*b050*/  FMUL R156, R156, R192.reuse ;  /* 0x000000c09c9c7220 */ /* 0x080fe20000400000 */
[----:B------:R-:W-:Y:S01]  /*b060*/  F2FP.F16.F32.PACK_AB R165, RZ, R165 ;  /* 0x000000a5ffa5723e */ /* 0x000fe200000000ff */
[-C--:B------:R-:W-:Y:S01]  /*b070*/  FMUL R157, R157, R192.reuse ;  /* 0x000000c09d9d7220 */ /* 0x080fe20000400000 */
[----:B------:R-:W-:Y:S01]  /*b080*/  ISETP.GT.AND P1, PT, R4, RZ, P2 ;  /* 0x000000ff0400720c */ /* 0x000fe20001724270 */
        /* <DEDUP_REMOVED lines=12> */
[----:B------:R-:W-:Y:S01]  /*b150*/  @P1 STG.E.U16 desc[UR36][R20.64], R14 ;  /* 0x0000000e14001986 */ /* 0x000fe2000c101524 */
        /* <DEDUP_REMOVED lines=11> */
[----:B------:R-:W-:Y:S01]  /*b210*/  FMUL R137, R137, R192 ;  /* 0x000000c089897220 */ /* 0x000fe20000400000 */
[----:B------:R-:W-:Y:S01]  /*b220*/  F2FP.F16.F32.PACK_AB R145, RZ, R145 ;  /* 0x00000091ff91723e */ /* 0x000fe200000000ff */
[----:B------:R0:W-:Y:S01]  /*b230*/  @P1 STG.E.U16 desc[UR36][R20.64+0x2], R169 ;  /* 0x000002a914001986 */ /* 0x0001e2000c101524 */
[----:B------:R-:W-:Y:S01]  /*b240*/  IADD3 R168, P1, R15, R20, RZ ;  /* 0x000000140fa87210 */ /* 0x000fe20007f3e0ff */
        /* <DEDUP_REMOVED lines=10> */
[----:B0-----:R-:W-:Y:S01]  /*b2f0*/  IMAD.X R169, R3, 0x1, R21, P1 ;  /* 0x0000000103a97824 */ /* 0x001fe200008e0615 */
        /* <DEDUP_REMOVED lines=60> */
[----:B0-----:R-:W-:Y:S01]  /*b6c0*/  IADD3 R168, P6, R20, R15, RZ ;  /* 0x0000000f14a87210 */ /* 0x001fe20007fde0ff */
[----:B------:R-:W-:Y:S01]  /*b6d0*/  FMUL R105, R105, R192 ;  /* 0x000000c069697220 */ /* 0x000fe20000400000 */
[----:B------:R-:W-:Y:S01]  /*b6e0*/  F2FP.F16.F32.PACK_AB R112, RZ, R112 ;  /* 0x00000070ff70723e */ /* 0x000fe200000000ff */
[-C--:B------:R-:W-:Y:S01]  /*b6f0*/  FMUL R106, R106, R192.reuse ;  /* 0x000000c06a6a7220 */ /* 0x080fe20000400000 */
[----:B------:R-:W-:Y:S01]  /*b700*/  IADD3.X R169, R21, R3, RZ, P6, !PT ;  /* 0x0000000315a97210 */ /* 0x000fe200037fe4ff */
[-C--:B------:R-:W-:Y:S01]  /*b710*/  FMUL R107, R107, R192.reuse ;  /* 0x000000c06b6b7220 */ /* 0x080fe20000400000 */
[----:B------:R-:W-:Y:S01]  /*b720*/  ISETP.GT.AND P6, PT, R4, 0x8, P1 ;  /* 0x000000080400780c */ /* 0x000fe20000fc4270 */
        /* <DEDUP_REMOVED lines=12> */
[----:B------:R-:W-:Y:S01]  /*b7f0*/  @P6 STG.E.U16 desc[UR36][R168.64+0x10], R174 ;  /* 0x000010aea8006986 */ /* 0x000fe2000c101524 */
        /* <DEDUP_REMOVED lines=13> */
[----:B------:R0:W-:Y:S01]  /*b8d0*/  @P6 STG.E.U16 desc[UR36][R12.64+0x12], R175 ;  /* 0x000012af0c006986 */ /* 0x0001e2000c101524 */
        /* <DEDUP_REMOVED lines=112> */
[----:B0-----:R-:W-:Y:S01]  /*bfe0*/  IADD3 R12, P6, R17, R202, RZ ;  /* 0x000000ca110c7210 */ /* 0x001fe20007fde0ff */
[-C--:B------:R-:W-:Y:S01]  /*bff0*/  FMUL R40, R40, R192.reuse ;  /* 0x000000c028287220 */ /* 0x080fe20000400000 */
[----:B------:R-:W-:Y:S01]  /*c000*/  F2FP.F16.F32.PACK_AB R61, RZ, R61 ;  /* 0x0000003dff3d723e */ /* 0x000fe200000000ff */
[----:B------:R-:W-:Y:S01]  /*c010*/  FMUL R41, R41, R192 ;  /* 0x000000c029297220 */ /* 0x000fe20000400000 */
[----:B------:R-:W-:Y:S01]  /*c020*/  F2FP.F16.F32.PACK_AB R62, RZ, R62 ;  /* 0x0000003eff3e723e */ /* 0x000fe200000000ff */
[--C-:B------:R-:W-:Y:S01]  /*c030*/  IMAD.X R13, R203, 0x1, R0.reuse, P6 ;  /* 0x00000001cb0d7824 */ /* 0x100fe200030e0600 */
        /* <DEDUP_REMOVED lines=27> */
[----:B0-----:R-:W-:Y:S01]  /*c1f0*/  @P6 IMAD.MOV.U32 R152, RZ, RZ, R202 ;  /* 0x000000ffff986224 */ /* 0x001fe200078e00ca */
[----:B------:R-:W-:Y:S01]  /*c200*/  F2FP.F16.F32.PACK_AB R42, RZ, R42 ;  /* 0x0000002aff2a723e */ /* 0x000fe200000000ff */
[----:B------:R-:W-:Y:S01]  /*c210*/  @P6 IMAD.MOV.U32 R153, RZ, RZ, R203 ;  /* 0x000000ffff996224 */ /* 0x000fe200078e00cb */
[----:B------:R-:W-:Y:S01]  /*c220*/  F2FP.F16.F32.PACK_AB R43, RZ, R43 ;  /* 0x0000002bff2b723e */ /* 0x000fe200000000ff */
[-C--:B------:R-:W-:Y:S01]  /*c230*/  FMUL R38, R38, R192.reuse ;  /* 0x000000c026267220 */ /* 0x080fe20000400000 */
[----:B------:R-:W-:Y:S01]  /*c240*/  F2FP.F16.F32.PACK_AB R45, RZ, R45 ;  /* 0x0000002dff2d723e */ /* 0x000fe200000000ff */
[----:B------:R-:W-:Y:S01]  /*c250*/  FMUL R39, R39, R192 ;  /* 0x000000c027277220 */ /* 0x000fe20000400000 */
[----:B------:R0:W-:Y:S01]  /*c260*/  @P6 STG.E.U16 desc[UR36][R152.64+0x22], R0 ;  /* 0x0000220098006986 */ /* 0x0001e2000c101524 */
[----:B------:R-:W-:Y:S01]  /*c270*/  IADD3 R20, P6, R15, R202, RZ ;  /* 0x000000ca0f147210 */ /* 0x000fe20007fde0ff */
[----:B------:R-:W-:Y:S01]  /*c280*/  FMUL R24, R24, R192 ;  /* 0x000000c018187220 */ /* 0x000fe20000400000 */
[----:B------:R-:W-:Y:S01]  /*c290*/  F2FP.F16.F32.PACK_AB R44, RZ, R44 ;  /* 0x0000002cff2c723e */ /* 0x000fe200000000ff */
[----:B------:R-:W-:Y:S01]  /*c2a0*/  FMUL R25, R25, R192 ;  /* 0x000000c019197220 */ /* 0x000fe20000400000 */
[----:B------:R-:W-:Y:S01]  /*c2b0*/  F2FP.F16.F32.PACK_AB R46, RZ, R46 ;  /* 0x0000002eff2e723e */ /* 0x000fe200000000ff */
[----:B------:R-:W-:Y:S01]  /*c2c0*/  IMAD.X R21, R203, 0x1, R3, P6 ;  /* 0x00000001cb157824 */ /* 0x000fe200030e0603 */
[----:B------:R-:W-:Y:S01]  /*c2d0*/  IADD3 R14, P6, R15, R12, RZ ;  /* 0x0000000c0f0e7210 */ /* 0x000fe20007fde0ff */
[-C--:B------:R-:W-:Y:S01]  /*c2e0*/  FMUL R26, R26, R192.reuse ;  /* 0x000000c01a1a7220 */ /* 0x080fe20000400000 */
[----:B------:R-:W-:Y:S01]  /*c2f0*/  F2FP.F16.F32.PACK_AB R47, RZ, R47 ;  /* 0x0000002fff2f723e */ /* 0x000fe200000000ff */
[----:B------:R-:W-:Y:S01]  /*c300*/  FMUL R27, R27, R192 ;  /* 0x000000c01b1b7220 */ /* 0x000fe20000400000 */
[----:B------:R-:W-:Y:S01]  /*c310*/  F2FP.F16.F32.PACK_AB R32, RZ, R32 ;  /* 0x00000020ff20723e */ /* 0x000fe200000000ff */
[----:B------:R-:W-:Y:S01]  /*c320*/  IMAD.X R15, R3, 0x1, R13, P6 ;  /* 0x00000001030f7824 */ /* 0x000fe200030e060d */
        /* <DEDUP_REMOVED lines=8> */
[----:B------:R-:W-:-:S02]  /*c3b0*/  F2FP.F16.F32.PACK_AB R36, RZ, R36 ;  /* 0x00000024ff24723e */ /* 0x000fc400000000ff */
[----:B------:R-:W-:Y:S02]  /*c3c0*/  F2FP.F16.F32.PACK_AB R37, RZ, R37 ;  /* 0x00000025ff25723e */ /* 0x000fe400000000ff */
[----:B------:R-:W-:Y:S01]  /*c3d0*/  F2FP.F16.F32.PACK_AB R38, RZ, R38 ;  /* 0x00000026ff26723e */ /* 0x000fe200000000ff */
[----:B------:R-:W-:Y:S01]  /*c3e0*/  @P6 STG.E.U16 desc[UR36][R20.64+0x20], R154 ;  /* 0x0000209a14006986 */ /* 0x000fe2000c101524 */
[----:B------:R-:W-:Y:S02]  /*c3f0*/  ISETP.GT.AND P6, PT, R4, 0x11, P3 ;  /* 0x000000110400780c */ /* 0x000fe40001fc4270 */
[----:B------:R-:W-:Y:S02]  /*c400*/  F2FP.F16.F32.PACK_AB R39, RZ, R39 ;  /* 0x00000027ff27723e */ /* 0x000fe400000000ff */
[----:B------:R-:W-:Y:S02]  /*c410*/  F2FP.F16.F32.PACK_AB R24, RZ, R24 ;  /* 0x00000018ff18723e */ /* 0x000fe400000000ff */
[----:B------:R-:W-:-:S02]  /*c420*/  F2FP.F16.F32.PACK_AB R25, RZ, R25 ;  /* 0x00000019ff19723e */ /* 0x000fc400000000ff */
[----:B------:R-:W-:Y:S02]  /*c430*/  F2FP.F16.F32.PACK_AB R26, RZ, R26 ;  /* 0x0000001aff1a723e */ /* 0x000fe400000000ff */
[----:B------:R-:W-:Y:S02]  /*c440*/  F2FP.F16.F32.PACK_AB R27, RZ, R27 ;  /* 0x0000001bff1b723e */ /* 0x000fe400000000ff */
[----:B------:R-:W-:Y:S01]  /*c450*/  F2FP.F16.F32.PACK_AB R28, RZ, R28 ;  /* 0x0000001cff1c723e */ /* 0x000fe200000000ff */
[----:B------:R-:W-:Y:S01]  /*c460*/  @P6 STG.E.U16 desc[UR36][R20.64+0x22], R155 ;  /* 0x0000229b14006986 */ /* 0x000fe2000c101524 */
[----:B------:R-:W-:Y:S02]  /*c470*/  ISETP.GT.AND P6, PT, R4, 0x18, P0 ;  /* 0x000000180400780c */ /* 0x000fe400007c4270 */
[----:B------:R-:W-:Y:S02]  /*c480*/  F2FP.F16.F32.PACK_AB R29, RZ, R29 ;  /* 0x0000001dff1d723e */ /* 0x000fe400000000ff */
[----:B------:R-:W-:-:S02]  /*c490*/  F2FP.F16.F32.PACK_AB R30, RZ, R30 ;  /* 0x0000001eff1e723e */ /* 0x000fc400000000ff */
[----:B------:R-:W-:-:S07]  /*c4a0*/  F2FP.F16.F32.PACK_AB R31, RZ, R31 ;  /* 0x0000001fff1f723e */ /* 0x000fce00000000ff */
[----:B0-----:R-:W-:Y:S01]  /*c4b0*/  @P6 MOV R152, R202 ;  /* 0x000000ca00986202 */ /* 0x001fe20000000f00 */
[----:B------:R-:W-:-:S05]  /*c4c0*/  @P6 IMAD.MOV.U32 R153, RZ, RZ, R203 ;  /* 0x000000ffff996224 */ /* 0x000fca00078e00cb */
[----:B------:R0:W-:Y:S01]  /*c4d0*/  @P6 STG.E.U16 desc[UR36][R152.64+0x30], R156 ;  /* 0x0000309c98006986 */ /* 0x0001e2000c101524 */
[----:B------:R-:W-:-:S13]  /*c4e0*/  ISETP.GT.AND P6, PT, R4, 0x19, P0 ;  /* 0x000000190400780c */ /* 0x000fda00007c4270 */
[----:B0-----:R-:W-:Y:S02]  /*c4f0*/  @P6 IMAD.MOV.U32 R152, RZ, RZ, R202 ;  /* 0x000000ffff986224 */ /* 0x001fe400078e00ca */
[----:B------:R-:W-:-:S05]  /*c500*/  @P6 IMAD.MOV.U32 R153, RZ, RZ, R203 ;  /* 0x000000ffff996224 */ /* 0x000fca00078e00cb */
[----:B------:R-:W-:Y:S01]  /*c510*/  @P6 STG.E.U16 desc[UR36][R152.64+0x32], R157 ;  /* 0x0000329d98006986 */ /* 0x000fe2000c101524 */
[----:B------:R-:W-:-:S13]  /*c520*/  ISETP.GT.AND P6, PT, R4, 0x18, P3 ;  /* 0x000000180400780c */ /* 0x000fda0001fc4270 */
        /* <DEDUP_REMOVED lines=8> */
[----:B------:R0:W-:Y:S01]  /*c5b0*/  @P6 STG.E.U16 desc[UR36][R14.64+0x20], R146 ;  /* 0x000020920e006986 */ /* 0x0001e2000c101524 */
        /* <DEDUP_REMOVED lines=27> */
[----:B0-----:R-:W-:Y:S02]  /*c770*/  @P6 IMAD.MOV.U32 R14, RZ, RZ, R202 ;  /* 0x000000ffff0e6224 */ /* 0x001fe400078e00ca */
[----:B------:R-:W-:-:S05]  /*c780*/  @P6 IMAD.MOV.U32 R15, RZ, RZ, R203 ;  /* 0x000000ffff0f6224 */ /* 0x000fca00078e00cb */
[----:B------:R0:W-:Y:S01]  /*c790*/  @P6 STG.E.U16 desc[UR36][R14.64+0x40], R128 ;  /* 0x000040800e006986 */ /* 0x0001e2000c101524 */
[----:B------:R-:W-:-:S13]  /*c7a0*/  ISETP.GT.AND P6, PT, R4, 0x21, P0 ;  /* 0x000000210400780c */ /* 0x000fda00007c4270 */
[----:B0-----:R-:W-:Y:S01]  /*c7b0*/  @P6 MOV R14, R202 ;  /* 0x000000ca000e6202 */ /* 0x001fe20000000f00 */
[----:B------:R-:W-:-:S05]  /*c7c0*/  @P6 IMAD.MOV.U32 R15, RZ, RZ, R203 ;  /* 0x000000ffff0f6224 */ /* 0x000fca00078e00cb */
[----:B------:R0:W-:Y:S01]  /*c7d0*/  @P6 STG.E.U16 desc[UR36][R14.64+0x42], R129 ;  /* 0x000042810e006986 */ /* 0x0001e2000c101524 */
[----:B------:R-:W-:-:S13]  /*c7e0*/  ISETP.GT.AND P6, PT, R4, 0x20, P3 ;  /* 0x000000200400780c */ /* 0x000fda0001fc4270 */
[----:B0-----:R-:W-:Y:S02]  /*c7f0*/  @P6 IMAD.MOV.U32 R14, RZ, RZ, R20 ;  /* 0x000000ffff0e6224 */ /* 0x001fe400078e0014 */
[----:B------:R-:W-:-:S05]  /*c800*/  @P6 IMAD.MOV.U32 R15, RZ, RZ, R21 ;  /* 0x000000ffff0f6224 */ /* 0x000fca00078e0015 */
[----:B------:R0:W-:Y:S01]  /*c810*/  @P6 STG.E.U16 desc[UR36][R14.64+0x40], R130 ;  /* 0x000040820e006986 */ /* 0x0001e2000c101524 */
        /* <DEDUP_REMOVED lines=236> */
[C---:B------:R-:W-:Y:S02]  /*d6e0*/  ISETP.GT.AND P6, PT, R4.reuse, 0x68, P4 ;  /* 0x000000680400780c */ /* 0x040fe400027c4270 */
[----:B------:R-:W-:-:S11]  /*d6f0*/  ISETP.GT.AND P4, PT, R4, 0x69, P4 ;  /* 0x000000690400780c */ /* 0x000fd60002784270 */
[----:B------:R-:W-:Y:S04]  /*d700*/  @P6 STG.E.U16 desc[UR36][R6.64+0xd0], R44 ;  /* 0x0000d02c06006986 */ /* 0x000fe8000c101524 */
[----:B------:R0:W-:Y:S01]  /*d710*/  @P4 STG.E.U16 desc[UR36][R6.64+0xd2], R45 ;  /* 0x0000d22d06004986 */ /* 0x0001e2000c101524 */
[C---:B------:R-:W-:Y:S02]  /*d720*/  ISETP.GT.AND P4, PT, R4.reuse, 0x68, P5 ;  /* 0x000000680400780c */ /* 0x040fe40002f84270 */
[----:B------:R-:W-:-:S11]  /*d730*/  ISETP.GT.AND P5, PT, R4, 0x69, P5 ;  /* 0x000000690400780c */ /* 0x000fd60002fa4270 */
[----:B------:R-:W-:Y:S01]  /*d740*/  @P4 STG.E.U16 desc[UR36][R8.64+0xd0], R46 ;  /* 0x0000d02e08004986 */ /* 0x000fe2000c101524 */
[----:B------:R-:W-:-:S03]  /*d750*/  ISETP.GT.AND P4, PT, R4, 0x60, P0 ;  /* 0x000000600400780c */ /* 0x000fc60000784270 */
[----:B------:R-:W-:Y:S01]  /*d760*/  @P5 STG.E.U16 desc[UR36][R8.64+0xd2], R47 ;  /* 0x0000d22f08005986 */ /* 0x000fe2000c101524 */
[----:B------:R-:W-:-:S09]  /*d770*/  ISETP.GT.AND P5, PT, R4, 0x61, P0 ;  /* 0x000000610400780c */ /* 0x000fd200007a4270 */
[----:B0-----:R-:W-:Y:S02]  /*d780*/  @P4 IMAD.MOV.U32 R6, RZ, RZ, R202 ;  /* 0x000000ffff064224 */ /* 0x001fe400078e00ca */
[----:B------:R-:W-:-:S05]  /*d790*/  @P4 IMAD.MOV.U32 R7, RZ, RZ, R203 ;  /* 0x000000ffff074224 */ /* 0x000fca00078e00cb */
[----:B------:R0:W-:Y:S01]  /*d7a0*/  @P4 STG.E.U16 desc[UR36][R6.64+0xc0], R32 ;  /* 0x0000c02006004986 */ /* 0x0001e2000c101524 */
[----:B------:R-:W-:Y:S01]  /*d7b0*/  ISETP.GT.AND P4, PT, R4, 0x60, P3 ;  /* 0x000000600400780c */ /* 0x000fe20001f84270 */
[----:B0-----:R-:W-:Y:S02]  /*d7c0*/  @P5 IMAD.MOV.U32 R6, RZ, RZ, R202 ;  /* 0x000000ffff065224 */ /* 0x001fe400078e00ca */
[----:B------:R-:W-:-:S05]  /*d7d0*/  @P5 IMAD.MOV.U32 R7, RZ, RZ, R203 ;  /* 0x000000ffff075224 */ /* 0x000fca00078e00cb */
[----:B------:R0:W-:Y:S01]  /*d7e0*/  @P5 STG.E.U16 desc[UR36][R6.64+0xc2], R33 ;  /* 0x0000c22106005986 */ /* 0x0001e2000c101524 */
[----:B------:R-:W-:-:S04]  /*d7f0*/  ISETP.GT.AND P5, PT, R4, 0x61, P3 ;  /* 0x000000610400780c */ /* 0x000fc80001fa4270 */
[----:B0-----:R-:W-:Y:S01]  /*d800*/  @P4 MOV R6, R20 ;  /* 0x0000001400064202 */ /* 0x001fe20000000f00 */
[----:B------:R-:W-:-:S05]  /*d810*/  @P4 IMAD.MOV.U32 R7, RZ, RZ, R21 ;  /* 0x000000ffff074224 */ /* 0x000fca00078e0015 */
[----:B------:R0:W-:Y:S01]  /*d820*/  @P4 STG.E.U16 desc[UR36][R6.64+0xc0], R34 ;  /* 0x0000c02206004986 */ /* 0x0001e2000c101524 */
[C---:B------:R-:W-:Y:S02]  /*d830*/  ISETP.GT.AND P4, PT, R4.reuse, 0x68, P0 ;  /* 0x000000680400780c */ /* 0x040fe40000784270 */
[----:B------:R-:W-:Y:S01]  /*d840*/  ISETP.GT.AND P0, PT, R4, 0x69, P0 ;  /* 0x000000690400780c */ /* 0x000fe20000704270 */
[----:B0-----:R-:W-:Y:S02]  /*d850*/  @P5 IMAD.MOV.U32 R6, RZ, RZ, R20 ;  /* 0x000000ffff065224 */ /* 0x001fe400078e0014 */
[----:B------:R-:W-:-:S05]  /*d860*/  @P5 IMAD.MOV.U32 R7, RZ, RZ, R21 ;  /* 0x000000ffff075224 */ /* 0x000fca00078e0015 */
[----:B------:R0:W-:Y:S01]  /*d870*/  @P5 STG.E.U16 desc[UR36][R6.64+0xc2], R35 ;  /* 0x0000c22306005986 */ /* 0x0001e2000c101524 */
[C---:B------:R-:W-:Y:S02]  /*d880*/  ISETP.GT.AND P5, PT, R4.reuse, 0x68, P3 ;  /* 0x000000680400780c */ /* 0x040fe40001fa4270 */
[----:B------:R-:W-:Y:S01]  /*d890*/  ISETP.GT.AND P3, PT, R4, 0x69, P3 ;  /* 0x000000690400780c */ /* 0x000fe20001f64270 */
[----:B0-----:R-:W-:Y:S02]  /*d8a0*/  @P4 IMAD.MOV.U32 R6, RZ, RZ, R202 ;  /* 0x000000ffff064224 */ /* 0x001fe400078e00ca */
[----:B------:R-:W-:-:S05]  /*d8b0*/  @P4 IMAD.MOV.U32 R7, RZ, RZ, R203 ;  /* 0x000000ffff074224 */ /* 0x000fca00078e00cb */
[----:B------:R0:W-:Y:S01]  /*d8c0*/  @P4 STG.E.U16 desc[UR36][R6.64+0xd0], R36 ;  /* 0x0000d02406004986 */ /* 0x0001e2000c101524 */
[----:B------:R-:W-:-:S03]  /*d8d0*/  ISETP.GT.AND P4, PT, R4, 0x60, P2 ;  /* 0x000000600400780c */ /* 0x000fc60001784270 */
[----:B------:R-:W-:Y:S01]  /*d8e0*/  @P0 STG.E.U16 desc[UR36][R202.64+0xd2], R37 ;  /* 0x0000d225ca000986 */ /* 0x000fe2000c101524 */
[----:B------:R-:W-:Y:S02]  /*d8f0*/  ISETP.GT.AND P0, PT, R4, 0x61, P2 ;  /* 0x000000610400780c */ /* 0x000fe40001704270 */
[----:B0-----:R-:W-:Y:S01]  /*d900*/  @P5 MOV R6, R20 ;  /* 0x0000001400065202 */ /* 0x001fe20000000f00 */
[----:B------:R-:W-:-:S05]  /*d910*/  @P5 IMAD.MOV.U32 R7, RZ, RZ, R21 ;  /* 0x000000ffff075224 */ /* 0x000fca00078e0015 */
[----:B------:R-:W-:Y:S01]  /*d920*/  @P5 STG.E.U16 desc[UR36][R6.64+0xd0], R38 ;  /* 0x0000d02606005986 */ /* 0x000fe2000c101524 */
[----:B------:R-:W-:-:S03]  /*d930*/  ISETP.GT.AND P5, PT, R4, 0x60, P1 ;  /* 0x000000600400780c */ /* 0x000fc60000fa4270 */
[----:B------:R-:W-:Y:S01]  /*d940*/  @P3 STG.E.U16 desc[UR36][R20.64+0xd2], R39 ;  /* 0x0000d22714003986 */ /* 0x000fe2000c101524 */
[----:B------:R-:W-:-:S03]  /*d950*/  ISETP.GT.AND P3, PT, R4, 0x61, P1 ;  /* 0x000000610400780c */ /* 0x000fc60000f64270 */
[----:B------:R-:W-:Y:S01]  /*d960*/  @P4 STG.E.U16 desc[UR36][R12.64+0xc0], R24 ;  /* 0x0000c0180c004986 */ /* 0x000fe2000c101524 */
[C---:B------:R-:W-:Y:S02]  /*d970*/  ISETP.GT.AND P4, PT, R4.reuse, 0x68, P1 ;  /* 0x000000680400780c */ /* 0x040fe40000f84270 */
[C---:B------:R-:W-:Y:S01]  /*d980*/  ISETP.GT.AND P1, PT, R4.reuse, 0x69, P1 ;  /* 0x000000690400780c */ /* 0x040fe20000f24270 */
[----:B------:R-:W-:Y:S01]  /*d990*/  @P0 STG.E.U16 desc[UR36][R12.64+0xc2], R25 ;  /* 0x0000c2190c000986 */ /* 0x000fe2000c101524 */
[C---:B------:R-:W-:Y:S01]  /*d9a0*/  ISETP.GT.AND P0, PT, R4.reuse, 0x68, P2 ;  /* 0x000000680400780c */ /* 0x040fe20001704270 */
[----:B------:R-:W-:Y:S01]  /*d9b0*/  @P5 IMAD.MOV.U32 R5, RZ, RZ, R11 ;  /* 0x000000ffff055224 */ /* 0x000fe200078e000b */
[----:B------:R-:W-:Y:S01]  /*d9c0*/  ISETP.GT.AND P2, PT, R4, 0x69, P2 ;  /* 0x000000690400780c */ /* 0x000fe20001744270 */
[----:B------:R-:W-:-:S05]  /*d9d0*/  @P5 IMAD.MOV.U32 R4, RZ, RZ, R10 ;  /* 0x000000ffff045224 */ /* 0x000fca00078e000a */
[----:B------:R0:W-:Y:S02]  /*d9e0*/  @P5 STG.E.U16 desc[UR36][R4.64+0xc0], R26 ;  /* 0x0000c01a04005986 */ /* 0x0001e4000c101524 */
[----:B0-----:R-:W-:Y:S02]  /*d9f0*/  @P3 IMAD.MOV.U32 R4, RZ, RZ, R10 ;  /* 0x000000ffff043224 */ /* 0x001fe400078e000a */
[----:B------:R-:W-:-:S05]  /*da00*/  @P3 IMAD.MOV.U32 R5, RZ, RZ, R11 ;  /* 0x000000ffff053224 */ /* 0x000fca00078e000b */
[----:B------:R0:W-:Y:S04]  /*da10*/  @P3 STG.E.U16 desc[UR36][R4.64+0xc2], R27 ;  /* 0x0000c21b04003986 */ /* 0x0001e8000c101524 */
[----:B------:R1:W-:Y:S04]  /*da20*/  @P0 STG.E.U16 desc[UR36][R12.64+0xd0], R28 ;  /* 0x0000d01c0c000986 */ /* 0x0003e8000c101524 */
[----:B------:R1:W-:Y:S01]  /*da30*/  @P2 STG.E.U16 desc[UR36][R12.64+0xd2], R29 ;  /* 0x0000d21d0c002986 */ /* 0x0003e2000c101524 */
[----:B0-----:R-:W-:Y:S01]  /*da40*/  @P4 MOV R4, R10 ;  /* 0x0000000a00044202 */ /* 0x001fe20000000f00 */
[----:B------:R-:W-:-:S05]  /*da50*/  @P4 IMAD.MOV.U32 R5, RZ, RZ, R11 ;  /* 0x000000ffff054224 */ /* 0x000fca00078e000b */
[----:B------:R1:W-:Y:S04]  /*da60*/  @P4 STG.E.U16 desc[UR36][R4.64+0xd0], R30 ;  /* 0x0000d01e04004986 */ /* 0x0003e8000c101524 */
[----:B------:R1:W-:Y:S02]  /*da70*/  @P1 STG.E.U16 desc[UR36][R10.64+0xd2], R31 ;  /* 0x0000d21f0a001986 */ /* 0x0003e4000c101524 */
.L_x_363:
[----:B------:R-:W-:Y:S05]  /*da80*/  BSYNC B0 ;  /* 0x0000000000007941 */ /* 0x000fea0003800000 */
.L_x_35:
[----:B------:R-:W-:Y:S01]  /*da90*/  ULDC UR4, c[0x0][0xc] ;  /* 0x0000030000047ab9 */ /* 0x000fe20000000800 */
[----:B------:R-:W-:Y:S01]  /*daa0*/  ULDC UR5, c[0x0][0x10] ;  /* 0x0000040000057ab9 */ /* 0x000fe20000000800 */
[----:B0-----:R-:W0:Y:S01]  /*dab0*/  LDC R3, c[0x0][0x14] ;  /* 0x00000500ff037b82 */ /* 0x001e220000000800 */
[----:B------:R-:W-:Y:S01]  /*dac0*/  UIMAD.WIDE.U32 UR4, UR4, UR5, URZ ;  /* 0x00000005040472a5 */ /* 0x000fe2000f8e003f */
[----:B-1----:R-:W-:Y:S01]  /*dad0*/  IMAD.MOV.U32 R4, RZ, RZ, R22 ;  /* 0x000000ffff047224 */ /* 0x002fe200078e0016 */
[----:B------:R-:W-:Y:S01]  /*dae0*/  PRMT R0, RZ, 0x7610, R0 ;  /* 0x00007610ff007816 */ /* 0x000fe20000000000 */
[----:B------:R-:W-:Y:S02]  /*daf0*/  IMAD.MOV.U32 R5, RZ, RZ, R19 ;  /* 0x000000ffff057224 */ /* 0x000fe400078e0013 */
[----:B------:R-:W-:Y:S02]  /*db00*/  IMAD.MOV.U32 R17, RZ, RZ, -0x1 ;  /* 0xffffffffff117424 */ /* 0x000fe400078e00ff */
[----:B0-----:R-:W-:-:S04]  /*db10*/  IMAD.WIDE.U32 R4, R3, UR4, R4 ;  /* 0x0000000403047c25 */ /* 0x001fc8000f8e0004 */
[----:B------:R-:W-:Y:S01]  /*db20*/  IMAD R3, R3, UR5, RZ ;  /* 0x0000000503037c24 */ /* 0x000fe2000f8e02ff */
[----:B------:R-:W-:Y:S01]  /*db30*/  ULDC.64 UR4, c[0x0][0x650] ;  /* 0x0001940000047ab9 */ /* 0x000fe20000000a00 */
[----:B------:R-:W-:Y:S01]  /*db40*/  IMAD.MOV.U32 R22, RZ, RZ, R4 ;  /* 0x000000ffff167224 */ /* 0x000fe200078e0004 */
[----:B------:R-:W-:Y:S01]  /*db50*/  ISETP.GE.U32.AND P0, PT, R4, UR4, PT ;  /* 0x0000000404007c0c */ /* 0x000fe2000bf06070 */
[----:B------:R-:W-:Y:S01]  /*db60*/  IMAD.IADD R19, R5, 0x1, R3 ;  /* 0x0000000105137824 */ /* 0x000fe200078e0203 */
[----:B------:R-:W-:-:S04]  /*db70*/  MOV R3, 0xffffffff ;  /* 0xffffffff00037802 */ /* 0x000fc80000000f00 */
[----:B------:R-:W-:Y:S01]  /*db80*/  ISETP.GE.U32.AND.EX P0, PT, R19, UR5, PT, P0 ;  /* 0x0000000513007c0c */ /* 0x000fe2000bf06100 */
[----:B------:R0:W-:-:S12]  /*db90*/  STL [R1], R3 ;  /* 0x0000000301007387 */ /* 0x0001d80000100800 */
[----:B0-----:R-:W-:Y:S05]  /*dba0*/  @P0 BRA `(.L_x_364) ;  /* 0x0000000400740947 */ /* 0x001fea0003800000 */
[----:B----4-:R-:W0:Y:S01]  /*dbb0*/  S2R R12, SR_CTAID.X ;  /* 0x00000000000c7919 */ /* 0x010e220000002500 */
[----:B------:R-:W1:Y:S01]  /*dbc0*/  LDC.64 R10, c[0x0][0x628] ;  /* 0x00018a00ff0a7b82 */ /* 0x000e620000000a00 */
[----:B------:R-:W-:Y:S01]  /*dbd0*/  ULDC UR4, c[0x0][0x150] ;  /* 0x0000540000047ab9 */ /* 0x000fe20000000800 */
[----:B------:R-:W-:Y:S01]  /*dbe0*/  IMAD.MOV.U32 R8, RZ, RZ, R22 ;  /* 0x000000ffff087224 */ /* 0x000fe200078e0016 */
[----:B------:R-:W4:Y:S01]  /*dbf0*/  S2R R24, SR_CTAID.Y ;  /* 0x0000000000187919 */ /* 0x000f220000002600 */
[----:B------:R-:W-:-:S04]  /*dc00*/  IMAD.MOV.U32 R9, RZ, RZ, R19 ;  /* 0x000000ffff097224 */ /* 0x000fc800078e0013 */
[----:B------:R-:W2:Y:S08]  /*dc10*/  LDC R21, c[0x0][0x144] ;  /* 0x00005100ff157b82 */ /* 0x000eb00000000800 */
[----:B------:R-:W2:Y:S08]  /*dc20*/  LDC R0, c[0x0][0x630] ;  /* 0x00018c00ff007b82 */ /* 0x000eb00000000800 */
[----:B------:R-:W2:Y:S01]  /*dc30*/  LDC.64 R14, c[0x0][0x620] ;  /* 0x00018800ff0e7b82 */ /* 0x000ea20000000a00 */
[----:B-1----:R-:W-:-:S04]  /*dc40*/  ISETP.NE.U32.AND P0, PT, R10, RZ, PT ;  /* 0x000000ff0a00720c */ /* 0x002fc80003f05070 */
[----:B------:R-:W-:Y:S02]  /*dc50*/  ISETP.NE.AND.EX P0, PT, R11, RZ, PT, P0 ;  /* 0x000000ff0b00720c */ /* 0x000fe40003f05300 */
[----:B0-----:R-:W-:-:S05]  /*dc60*/  I2FP.F32.U32 R3, R12 ;  /* 0x0000000c00037245 */ /* 0x001fca0000201000 */
[----:B------:R-:W-:-:S04]  /*dc70*/  FMUL R3, R3, UR4 ;  /* 0x0000000403037c20 */ /* 0x000fc80008400000 */
[----:B------:R0:W1:Y:S02]  /*dc80*/  F2I.U32.TRUNC.NTZ R20, R3 ;  /* 0x0000000300147305 */ /* 0x000064000020f000 */
[----:B----4-:R-:W-:Y:S05]  /*dc90*/  @!P0 BRA `(.L_x_365) ;  /* 0x0000000000288947 */ /* 0x010fea0003800000 */
[----:B0-----:R-:W0:Y:S02]  /*dca0*/  LDC R3, c[0x0][0x634] ;  /* 0x00018d00ff037b82 */ /* 0x001e240000000800 */
[----:B0-----:R-:W-:-:S05]  /*dcb0*/  IADD3 R3, P0, R22, R3, RZ ;  /* 0x0000000316037210 */ /* 0x001fca0007f1e0ff */
        /* <DEDUP_REMOVED lines=8> */
.L_x_365:
[-CC-:B--2---:R-:W-:Y:S01]  /*dd40*/  SHF.R.U64 R17, R8, R0.reuse, R9.reuse ;  /* 0x0000000008117219 */ /* 0x184fe20000001209 */
[----:B------:R-:W2:Y:S01]  /*dd50*/  LDC.64 R28, c[0x0][0x640] ;  /* 0x00019000ff1c7b82 */ /* 0x000ea20000000a00 */
[----:B------:R-:W-:Y:S01]  /*dd60*/  SHF.R.U32.HI R0, RZ, R0, R9 ;  /* 0x00000000ff007219 */ /* 0x000fe20000011609 */
[----:B------:R-:W-:Y:S01]  /*dd70*/  IMAD.MOV.U32 R4, RZ, RZ, R22 ;  /* 0x000000ffff047224 */ /* 0x000fe200078e0016 */
[----:B0-----:R-:W-:Y:S01]  /*dd80*/  IADD3 R3, P0, RZ, -R17, RZ ;  /* 0x80000011ff037210 */ /* 0x001fe20007f1e0ff */
[----:B-1----:R-:W-:Y:S01]  /*dd90*/  IMAD.MOV R20, RZ, RZ, -R20 ;  /* 0x000000ffff147224 */ /* 0x002fe200078e0a14 */
[----:B------:R-:W-:Y:S01]  /*dda0*/  ULDC UR4, c[0x0][0x154] ;  /* 0x0000550000047ab9 */ /* 0x000fe20000000800 */
[----:B------:R-:W-:Y:S02]  /*ddb0*/  IMAD.MOV.U32 R7, RZ, RZ, 0x1 ;  /* 0x00000001ff077424 */ /* 0x000fe400078e00ff */
[----:B------:R-:W0:Y:S01]  /*ddc0*/  LDC R6, c[0x0][0x618] ;  /* 0x00018600ff067b82 */ /* 0x000e220000000800 */
[----:B------:R-:W-:-:S02]  /*ddd0*/  IMAD.X R5, RZ, RZ, ~R0, P0 ;  /* 0x000000ffff057224 */ /* 0x000fc400000e0e00 */
[----:B------:R-:W-:Y:S02]  /*dde0*/  IMAD R21, R21, R20, R12 ;  /* 0x0000001415157224 */ /* 0x000fe400078e020c */
[-C--:B------:R-:W-:Y:S02]  /*ddf0*/  IMAD R0, R5, R14.reuse, RZ ;  /* 0x0000000e05007224 */ /* 0x080fe400078e02ff */
[----:B------:R-:W-:Y:S01]  /*de00*/  IMAD.MOV.U32 R5, RZ, RZ, R19 ;  /* 0x000000ffff057224 */ /* 0x000fe200078e0013 */
[----:B------:R-:W1:Y:S01]  /*de10*/  LDC R8, c[0x0][0x608] ;  /* 0x00018200ff087b82 */ /* 0x000e620000000800 */
[----:B------:R-:W-:-:S04]  /*de20*/  IMAD.WIDE.U32 R4, R3, R14, R4 ;  /* 0x0000000e03047225 */ /* 0x000fc800078e0004 */
[----:B------:R-:W-:-:S03]  /*de30*/  IMAD R3, R3, R15, R0 ;  /* 0x0000000f03037224 */ /* 0x000fc600078e0200 */
[----:B------:R-:W4:Y:S01]  /*de40*/  LDC R26, c[0x0][0x658] ;  /* 0x00019600ff1a7b82 */ /* 0x000f220000000800 */
[----:B------:R-:W-:Y:S01]  /*de50*/  I2FP.F32.U32 R0, R24 ;  /* 0x0000001800007245 */ /* 0x000fe20000201000 */
[----:B------:R-:W-:Y:S01]  /*de60*/  IMAD.IADD R3, R5, 0x1, R3 ;  /* 0x0000000105037824 */ /* 0x000fe200078e0203 */
[----:B--2---:R-:W-:-:S03]  /*de70*/  ISETP.NE.U32.AND P0, PT, R28, RZ, PT ;  /* 0x000000ff1c00720c */ /* 0x004fc60003f05070 */
[----:B------:R-:W-:Y:S01]  /*de80*/  FMUL R0, R0, UR4 ;  /* 0x0000000400007c20 */ /* 0x000fe20008400000 */
[----:B------:R-:W-:Y:S01]  /*de90*/  MOV R5, 0xffffffff ;  /* 0xffffffff00057802 */ /* 0x000fe20000000f00 */
[----:B------:R-:W2:Y:S01]  /*dea0*/  LDC R15, c[0x0][0x148] ;  /* 0x00005200ff0f7b82 */ /* 0x000ea20000000800 */
[-CC-:B0-----:R-:W-:Y:S01]  /*deb0*/  SHF.R.U64 R12, R4, R6.reuse, R3.reuse ;  /* 0x00000006040c7219 */ /* 0x181fe20000001203 */
[----:B------:R0:W0:Y:S01]  /*dec0*/  F2I.U32.TRUNC.NTZ R13, R0 ;  /* 0x00000000000d7305 */ /* 0x000022000020f000 */
[----:B------:R-:W-:Y:S02]  /*ded0*/  ISETP.NE.AND.EX P0, PT, R29, RZ, PT, P0 ;  /* 0x000000ff1d00720c */ /* 0x000fe40003f05300 */
[----:B------:R-:W-:-:S03]  /*dee0*/  SHF.R.U32.HI R3, RZ, R6, R3 ;  /* 0x00000006ff037219 */ /* 0x000fc60000011603 */
[----:B------:R-:W0:Y:S01]  /*def0*/  LDC R20, c[0x0][0x600] ;  /* 0x00018000ff147b82 */ /* 0x000e220000000800 */
[-CC-:B-1----:R-:W-:Y:S02]  /*df00*/  SHF.R.U64 R10, R12, R8.reuse, R3.reuse ;  /* 0x000000080c0a7219 */ /* 0x182fe40000001203 */
[----:B------:R-:W-:-:S05]  /*df10*/  SHF.R.U32.HI R3, RZ, R8, R3 ;  /* 0x00000008ff037219 */ /* 0x000fca0000011603 */
[----:B------:R-:W1:Y:S01]  /*df20*/  LDC R27, c[0x0][0x648] ;  /* 0x00019200ff1b7b82 */ /* 0x000e620000000800 */
[-C--:B----4-:R-:W-:Y:S02]  /*df30*/  SHF.L.U32 R4, R5, R26.reuse, RZ ;  /* 0x0000001a05047219 */ /* 0x090fe400000006ff */
[--C-:B------:R-:W-:Y:S02]  /*df40*/  SHF.R.U64 R14, R10, R26, R3.reuse ;  /* 0x0000001a0a0e7219 */ /* 0x100fe40000001203 */
[----:B------:R-:W-:Y:S02]  /*df50*/  LOP3.LUT R25, RZ, R4, RZ, 0x33, !PT ;  /* 0x00000004ff197212 */ /* 0x000fe400078e33ff */
[-C--:B------:R-:W-:Y:S01]  /*df60*/  SHF.R.U32.HI R5, RZ, R26.reuse, R3 ;  /* 0x0000001aff057219 */ /* 0x080fe20000011603 */
[----:B------:R-:W4:Y:S01]  /*df70*/  LDC R30, c[0x0][0x638] ;  /* 0x00018e00ff1e7b82 */ /* 0x000f220000000800 */
[----:B------:R-:W-:Y:S01]  /*df80*/  SHF.L.U32 R218, R7, R26, RZ ;  /* 0x0000001a07da7219 */ /* 0x000fe200000006ff */
[----:B------:R-:W-:-:S06]  /*df90*/  IMAD.MOV.U32 R4, RZ, RZ, R14 ;  /* 0x000000ffff047224 */ /* 0x000fcc00078e000e */
[----:B------:R-:W0:Y:S01]  /*dfa0*/  LDC R31, c[0x0][0x610] ;  /* 0x00018400ff1f7b82 */ /* 0x000e220000000800 */
[----:B------:R-:W-:Y:S05]  /*dfb0*/  @!P0 BRA `(.L_x_366) ;  /* 0x0000000000288947 */ /* 0x000fea0003800000 */
[----:B------:R-:W3:Y:S02]  /*dfc0*/  LDC R3, c[0x0][0x64c] ;  /* 0x00019300ff037b82 */ /* 0x000ee40000000800 */
[----:B---3--:R-:W-:-:S05]  /*dfd0*/  IADD3 R3, P0, R14, R3, RZ ;  /* 0x000000030e037210 */ /* 0x008fca0007f1e0ff */
        /* <DEDUP_REMOVED lines=8> */
.L_x_366:
[----:B------:R-:W3:Y:S01]  /*e060*/  LDC R3, c[0x0][0x65c] ;  /* 0x00019700ff037b82 */ /* 0x000ee20000000800 */
[----:B01----:R-:W-:Y:S01]  /*e070*/  SHF.R.U64 R0, R4, R27, R5 ;  /* 0x0000001b04007219 */ /* 0x003fe20000001205 */
[----:B------:R-:W-:Y:S01]  /*e080*/  VIADD R7, R20, 0xffffffff ;  /* 0xffffffff14077836 */ /* 0x000fe20000000000 */
[----:B------:R-:W-:Y:S01]  /*e090*/  LOP3.LUT R5, R10, R25, RZ, 0xc0, !PT ;  /* 0x000000190a057212 */ /* 0x000fe200078ec0ff */
[----:B------:R-:W-:Y:S01]  /*e0a0*/  IMAD.MOV.U32 R4, RZ, RZ, 0x1 ;  /* 0x00000001ff047424 */ /* 0x000fe200078e00ff */
[----:B------:R-:W-:-:S03]  /*e0b0*/  IADD3 R13, -R13, RZ, RZ ;  /* 0x000000ff0d0d7210 */ /* 0x000fc60007ffe1ff */
[----:B------:R-:W-:Y:S01]  /*e0c0*/  IMAD R218, R218, R0, R5 ;  /* 0x00000000dada7224 */ /* 0x000fe200078e0205 */
[----:B------:R-:W-:Y:S02]  /*e0d0*/  LOP3.LUT R5, R12, R7, RZ, 0xc0, !PT ;  /* 0x000000070c057212 */ /* 0x000fe400078ec0ff */
[----:B---3--:R-:W-:Y:S01]  /*e0e0*/  ISETP.NE.AND P0, PT, R3, 0x1, PT ;  /* 0x000000010300780c */ /* 0x008fe20003f05270 */
[----:B------:R-:W-:-:S04]  /*e0f0*/  IMAD.MOV R3, RZ, RZ, -R0 ;  /* 0x000000ffff037224 */ /* 0x000fc800078e0a00 */
[----:B----4-:R-:W-:-:S04]  /*e100*/  IMAD R0, R3, R30, R14 ;  /* 0x0000001e03007224 */ /* 0x010fc800078e020e */
[----:B------:R-:W-:Y:S01]  /*e110*/  IMAD R3, R0, R20, R5 ;  /* 0x0000001400037224 */ /* 0x000fe200078e0205 */
[----:B------:R-:W-:-:S03]  /*e120*/  PRMT R0, R4, 0x7610, R0 ;  /* 0x0000761004007816 */ /* 0x000fc60000000000 */
[----:B--2---:R-:W-:-:S04]  /*e130*/  @P0 IMAD R21, R15, R13, R24 ;  /* 0x0000000d0f150224 */ /* 0x004fc800078e0218 */
[----:B------:R-:W-:-:S05]  /*e140*/  IMAD R218, R218, R31, R21 ;  /* 0x0000001fdada7224 */ /* 0x000fca00078e0215 */
[----:B------:R-:W-:Y:S02]  /*e150*/  SEL R4, R3, R218, !P0 ;  /* 0x000000da03047207 */ /* 0x000fe40004000000 */
[----:B------:R-:W-:-:S03]  /*e160*/  SEL R218, R218, R3, !P0 ;  /* 0x00000003dada7207 */ /* 0x000fc60004000000 */
[----:B------:R0:W-:Y:S04]  /*e170*/  STL [R1], R4 ;  /* 0x0000000401007387 */ /* 0x0001e80000100800 */
.L_x_364:
[----:B------:R1:W-:Y:S01]  /*e180*/  STL [R1+0x4], R218 ;  /* 0x000004da01007387 */ /* 0x0003e20000100800 */
[----:B------:R-:W-:-:S13]  /*e190*/  LOP3.LUT P0, RZ, R0, 0xff, RZ, 0xc0, !PT ;  /* 0x000000ff00ff7812 */ /* 0x000fda000780c0ff */
[----:B-1----:R-:W-:Y:S05]  /*e1a0*/  @P0 BRA `(.L_x_367) ;  /* 0xffffff3000840947 */ /* 0x002fea000383ffff */
[----:B------:R-:W-:Y:S05]  /*e1b0*/  EXIT ;  /* 0x000000000000794d */ /* 0x000fea0003800000 */
.L_x_8:
[----:B------:R-:W-:Y:S01]  /*e1c0*/  ULDC.64 UR4, c[0x0][0x650] ;  /* 0x0001940000047ab9 */ /* 0x000fe20000000a00 */
[----:B------:R-:W-:Y:S01]  /*e1d0*/  PRMT R2, RZ, 0x7610, R2 ;  /* 0x00007610ff027816 */ /* 0x000fe20000000002 */
[----:B------:R-:W-:Y:S01]  /*e1e0*/  IMAD.MOV.U32 R12, RZ, RZ, -0x1 ;  /* 0xffffffffff0c7424 */ /* 0x000fe200078e00ff */
[----:B------:R-:W-:Y:S01]  /*e1f0*/  ISETP.GE.U32.AND P0, PT, R22, UR4, PT ;  /* 0x0000000416007c0c */ /* 0x000fe2000bf06070 */
[----:B------:R-:W-:Y:S01]  /*e200*/  IMAD.MOV.U32 R17, RZ, RZ, -0x1 ;  /* 0xffffffffff117424 */ /* 0x000fe200078e00ff */
[----:B------:R-:W-:Y:S02]  /*e210*/  MOV R13, 0xffffffff ;  /* 0xffffffff000d7802 */ /* 0x000fe40000000f00 */
[----:B------:R-:W-:-:S13]  /*e220*/  ISETP.GE.U32.AND.EX P0, PT, R19, UR5, PT, P0 ;  /* 0x0000000513007c0c */ /* 0x000fda000bf06100 */
[----:B------:R-:W-:Y:S05]  /*e230*/  @P0 BRA `(.L_x_368) ;  /* 0x0000000400340947 */ /* 0x000fea0003800000 */
[----:B------:R-:W0:Y:S01]  /*e240*/  LDC.64 R16, c[0x0][0x628] ;  /* 0x00018a00ff107b82 */ /* 0x000e220000000a00 */
[----:B------:R-:W-:Y:S02]  /*e250*/  IMAD.MOV.U32 R12, RZ, RZ, R22 ;  /* 0x000000ffff0c7224 */ /* 0x000fe400078e0016 */
[----:B------:R-:W-:-:S05]  /*e260*/  IMAD.MOV.U32 R13, RZ, RZ, R19 ;  /* 0x000000ffff0d7224 */ /* 0x000fca00078e0013 */
        /* <DEDUP_REMOVED lines=15> */
.L_x_369:
[----:B------:R-:W0:Y:S01]  /*e360*/  LDC.64 R26, c[0x0][0x640] ;  /* 0x00019000ff1a7b82 */ /* 0x000e220000000a00 */
[-C--:B------:R-:W-:Y:S01]  /*e370*/  SHF.R.U64 R16, R12, R2.reuse, R13 ;  /* 0x000000020c107219 */ /* 0x080fe2000000120d */
[----:B------:R-:W-:Y:S01]  /*e380*/  IMAD.MOV.U32 R23, RZ, RZ, R19 ;  /* 0x000000ffff177224 */ /* 0x000fe200078e0013 */
[----:B------:R-:W-:Y:S01]  /*e390*/  SHF.R.U32.HI R2, RZ, R2, R13 ;  /* 0x00000002ff027219 */ /* 0x000fe2000001160d */
[----:B------:R-:W-:Y:S01]  /*e3a0*/  IMAD.MOV.U32 R28, RZ, RZ, 0x1 ;  /* 0x00000001ff1c7424 */ /* 0x000fe200078e00ff */
[----:B------:R-:W-:-:S03]  /*e3b0*/  IADD3 R11, P0, RZ, -R16, RZ ;  /* 0x80000010ff0b7210 */ /* 0x000fc60007f1e0ff */
[----:B------:R-:W1:Y:S01]  /*e3c0*/  LDC R10, c[0x0][0x618] ;  /* 0x00018600ff0a7b82 */ /* 0x000e620000000800 */
[----:B------:R-:W-:-:S05]  /*e3d0*/  IADD3.X R9, RZ, ~R2, RZ, P0, !PT ;  /* 0x80000002ff097210 */ /* 0x000fca00007fe4ff */
[-C--:B------:R-:W-:Y:S02]  /*e3e0*/  IMAD R2, R9, R20.reuse, RZ ;  /* 0x0000001409027224 */ /* 0x080fe400078e02ff */
[----:B------:R-:W2:Y:S01]  /*e3f0*/  LDC R12, c[0x0][0x608] ;  /* 0x00018200ff0c7b82 */ /* 0x000ea20000000800 */
[----:B------:R-:W-:-:S04]  /*e400*/  IMAD.WIDE.U32 R8, R11, R20, R22 ;  /* 0x000000140b087225 */ /* 0x000fc800078e0016 */
[----:B------:R-:W-:-:S03]  /*e410*/  IMAD R11, R11, R21, R2 ;  /* 0x000000150b0b7224 */ /* 0x000fc600078e0202 */
[----:B------:R-:W3:Y:S01]  /*e420*/  LDC R25, c[0x0][0x658] ;  /* 0x00019600ff197b82 */ /* 0x000ee20000000800 */
[----:B------:R-:W-:Y:S01]  /*e430*/  IMAD.IADD R9, R9, 0x1, R11 ;  /* 0x0000000109097824 */ /* 0x000fe200078e020b */
[----:B0-----:R-:W-:-:S04]  /*e440*/  ISETP.NE.U32.AND P0, PT, R26, RZ, PT ;  /* 0x000000ff1a00720c */ /* 0x001fc80003f05070 */
[----:B------:R-:W-:Y:S02]  /*e450*/  ISETP.NE.AND.EX P0, PT, R27, RZ, PT, P0 ;  /* 0x000000ff1b00720c */ /* 0x000fe40003f05300 */
[----:B------:R-:W0:Y:S01]  /*e460*/  LDC R20, c[0x0][0x600] ;  /* 0x00018000ff147b82 */ /* 0x000e220000000800 */
[-CC-:B-1----:R-:W-:Y:S01]  /*e470*/  SHF.R.U64 R6, R8, R10.reuse, R9.reuse ;  /* 0x0000000a08067219 */ /* 0x182fe20000001209 */
[----:B------:R-:W-:Y:S01]  /*e480*/  IMAD.MOV.U32 R8, RZ, RZ, -0x1 ;  /* 0xffffffffff087424 */ /* 0x000fe200078e00ff */
[----:B------:R-:W-:-:S05]  /*e490*/  SHF.R.U32.HI R9, RZ, R10, R9 ;  /* 0x0000000aff097219 */ /* 0x000fca0000011609 */
[----:B------:R-:W1:Y:S01]  /*e4a0*/  LDC R23, c[0x0][0x648] ;  /* 0x00019200ff177b82 */ /* 0x000e620000000800 */
[-CC-:B--2---:R-:W-:Y:S02]  /*e4b0*/  SHF.R.U64 R17, R6, R12.reuse, R9.reuse ;  /* 0x0000000c06117219 */ /* 0x184fe40000001209 */
[----:B------:R-:W-:-:S05]  /*e4c0*/  SHF.R.U32.HI R2, RZ, R12, R9 ;  /* 0x0000000cff027219 */ /* 0x000fca0000011609 */
[----:B------:R-:W2:Y:S01]  /*e4d0*/  LDC R24, c[0x0][0x638] ;  /* 0x00018e00ff187b82 */ /* 0x000ea20000000800 */
[-C--:B---3--:R-:W-:Y:S02]  /*e4e0*/  SHF.L.U32 R8, R8, R25.reuse, RZ ;  /* 0x0000001908087219 */ /* 0x088fe400000006ff */
[-CC-:B------:R-:W-:Y:S02]  /*e4f0*/  SHF.R.U64 R21, R17, R25.reuse, R2.reuse ;  /* 0x0000001911157219 */ /* 0x180fe40000001202 */
[----:B------:R-:W-:Y:S02]  /*e500*/  LOP3.LUT R30, RZ, R8, RZ, 0x33, !PT ;  /* 0x00000008ff1e7212 */ /* 0x000fe400078e33ff */
[----:B------:R-:W-:Y:S01]  /*e510*/  SHF.R.U32.HI R9, RZ, R25, R2 ;  /* 0x00000019ff097219 */ /* 0x000fe20000011602 */
[----:B------:R-:W3:Y:S01]  /*e520*/  LDC R29, c[0x0][0x610] ;  /* 0x00018400ff1d7b82 */ /* 0x000ee20000000800 */
[----:B------:R-:W-:Y:S01]  /*e530*/  IMAD.MOV.U32 R8, RZ, RZ, R21 ;  /* 0x000000ffff087224 */ /* 0x000fe200078e0015 */
[----:B------:R-:W-:Y:S06]  /*e540*/  @!P0 BRA `(.L_x_370) ;  /* 0x0000000000288947 */ /* 0x000fec0003800000 */
[----:B------:R-:W4:Y:S02]  /*e550*/  LDC R2, c[0x0][0x64c] ;  /* 0x00019300ff027b82 */ /* 0x000f240000000800 */
[----:B----4-:R-:W-:-:S04]  /*e560*/  IADD3 R13, P0, R21, R2, RZ ;  /* 0x00000002150d7210 */ /* 0x010fc80007f1e0ff */
[----:B------:R-:W-:-:S05]  /*e570*/  IADD3.X R15, RZ, R9, RZ, P0, !PT ;  /* 0x00000009ff0f7210 */ /* 0x000fca00007fe4ff */
[----:B------:R-:W-:-:S04]  /*e580*/  IMAD.WIDE.U32 R8, R15, R26, RZ ;  /* 0x0000001a0f087225 */ /* 0x000fc800078e00ff */
[----:B------:R-:W-:-:S04]  /*e590*/  IMAD.WIDE.U32 R10, P0, R13, R27, R8 ;  /* 0x0000001b0d0a7225 */ /* 0x000fc80007800008 */
[----:B------:R-:W-:-:S04]  /*e5a0*/  IMAD.WIDE.U32 R8, R13, R26, RZ ;  /* 0x0000001a0d087225 */ /* 0x000fc800078e00ff */
[----:B------:R-:W-:Y:S01]  /*e5b0*/  IMAD.X R13, RZ, RZ, RZ, P0 ;  /* 0x000000ffff0d7224 */ /* 0x000fe200000e06ff */
[----:B------:R-:W-:Y:S01]  /*e5c0*/  IADD3 RZ, P0, R9, R10, RZ ;  /* 0x0000000a09ff7210 */ /* 0x000fe20007f1e0ff */
[----:B------:R-:W-:-:S04]  /*e5d0*/  IMAD.MOV.U32 R12, RZ, RZ, R11 ;  /* 0x000000ffff0c7224 */ /* 0x000fc800078e000b */
[----:B------:R-:W-:-:S08]  /*e5e0*/  IMAD.WIDE.U32.X R8, R15, R27, R12, P0 ;  /* 0x0000001b0f087225 */ /* 0x000fd000000e040c */
.L_x_370:
[----:B------:R-:W4:Y:S01]  /*e5f0*/  LDC R2, c[0x0][0x65c] ;  /* 0x00019700ff027b82 */ /* 0x000f220000000800 */
[----:B-1----:R-:W-:Y:S01]  /*e600*/  SHF.R.U64 R5, R8, R23, R9 ;  /* 0x0000001708057219 */ /* 0x002fe20000001209 */
[----:B0-----:R-:W-:Y:S01]  /*e610*/  VIADD R9, R20, 0xffffffff ;  /* 0xffffffff14097836 */ /* 0x001fe20000000000 */
[----:B------:R-:W-:Y:S02]  /*e620*/  SHF.L.U32 R28, R28, R25, RZ ;  /* 0x000000191c1c7219 */ /* 0x000fe400000006ff */
[----:B------:R-:W-:Y:S01]  /*e630*/  MOV R13, R16 ;  /* 0x00000010000d7202 */ /* 0x000fe20000000f00 */
[----:B------:R-:W-:Y:S01]  /*e640*/  IMAD.MOV R8, RZ, RZ, -R5 ;  /* 0x000000ffff087224 */ /* 0x000fe200078e0a05 */
[----:B----4-:R-:W-:Y:S02]  /*e650*/  ISETP.NE.AND P0, PT, R2, 0x1, PT ;  /* 0x000000010200780c */ /* 0x010fe40003f05270 */
[----:B------:R-:W-:-:S11]  /*e660*/  LOP3.LUT R2, R17, R30, RZ, 0xc0, !PT ;  /* 0x0000001e11027212 */ /* 0x000fd600078ec0ff */
[----:B------:R-:W-:Y:S02]  /*e670*/  @P0 IMAD R3, R7, R14, R4 ;  /* 0x0000000e07030224 */ /* 0x000fe400078e0204 */
[----:B------:R-:W-:Y:S01]  /*e680*/  IMAD R4, R28, R5, R2 ;  /* 0x000000051c047224 */ /* 0x000fe200078e0202 */
[----:B------:R-:W-:Y:S01]  /*e690*/  LOP3.LUT R5, R6, R9, RZ, 0xc0, !PT ;  /* 0x0000000906057212 */ /* 0x000fe200078ec0ff */
[----:B--2---:R-:W-:Y:S02]  /*e6a0*/  IMAD R2, R8, R24, R21 ;  /* 0x0000001808027224 */ /* 0x004fe400078e0215 */
[----:B---3--:R-:W-:Y:S02]  /*e6b0*/  IMAD R3, R4, R29, R3 ;  /* 0x0000001d04037224 */ /* 0x008fe400078e0203 */
[----:B------:R-:W-:Y:S02]  /*e6c0*/  IMAD R12, R2, R20, R5 ;  /* 0x00000014020c7224 */ /* 0x000fe400078e0205 */
[----:B------:R-:W-:-:S03]  /*e6d0*/  IMAD.MOV.U32 R4, RZ, RZ, 0x1 ;  /* 0x00000001ff047424 */ /* 0x000fc600078e00ff */
[----:B------:R-:W-:Y:S02]  /*e6e0*/  SEL R17, R12, R3, !P0 ;  /* 0x000000030c117207 */ /* 0x000fe40004000000 */
[----:B------:R-:W-:Y:S02]  /*e6f0*/  PRMT R2, R4, 0x7610, R2 ;  /* 0x0000761004027816 */ /* 0x000fe40000000002 */
[----:B------:R-:W-:-:S07]  /*e700*/  SEL R12, R3, R12, !P0 ;  /* 0x0000000c030c7207 */ /* 0x000fce0004000000 */
.L_x_368:
[----:B------:R-:W-:-:S08]  /*e710*/  NOP ;  /* 0x0000000000007918 */ /* 0x000fd00000000000 */
[----:B------:R-:W0:-:S00]  /*e720*/  USETMAXREG.DEALLOC.CTAPOOL 0x28 ;  /* 0x00000028000079c8 */ /* 0x000e0000080e0500 */
[----:B0-----:R-:W-:-:S13]  /*e730*/  ISETP.NE.AND P0, PT, R0, RZ, PT ;  /* 0x000000ff0000720c */ /* 0x001fda0003f05270 */
[----:B------:R-:W-:Y:S05]  /*e740*/  @P0 EXIT ;  /* 0x000000000000094d */ /* 0x000fea0003800000 */
[----:B------:R-:W-:Y:S01]  /*e750*/  LOP3.LUT P0, RZ, R2, 0xff, RZ, 0xc0, !PT ;  /* 0x000000ff02ff7812 */ /* 0x000fe2000780c0ff */
[----:B------:R-:W-:Y:S02]  /*e760*/  IMAD.MOV.U32 R0, RZ, RZ, 0x1 ;  /* 0x00000001ff007424 */ /* 0x000fe400078e00ff */
[----:B------:R-:W-:-:S10]  /*e770*/  IMAD.MOV.U32 R10, RZ, RZ, RZ ;  /* 0x000000ffff0a7224 */ /* 0x000fd400078e00ff */
[----:B------:R-:W-:Y:S05]  /*e780*/  @!P0 BRA `(.L_x_371) ;  /* 0x0000000c004c8947 */ /* 0x000fea0003800000 */
[----:B------:R-:W0:Y:S01]  /*e790*/  LDC R0, c[0x0][0x28c] ;  /* 0x0000a300ff007b82 */ /* 0x000e220000000800 */
[----:B------:R-:W1:Y:S01]  /*e7a0*/  S2R R8, SR_CgaCtaId ;  /* 0x0000000000087919 */ /* 0x000e620000008800 */
[----:B------:R-:W-:Y:S01]  /*e7b0*/  ULDC UR5, c[0x0][0x600] ;  /* 0x0001800000057ab9 */ /* 0x000fe20000000800 */
[----:B------:R-:W-:Y:S01]  /*e7c0*/  ULDC UR4, c[0x0][0xc] ;  /* 0x0000030000047ab9 */ /* 0x000fe20000000800 */
[----:B------:R-:W-:Y:S01]  /*e7d0*/  UIADD3 UR16, UR5, -0x1, URZ ;  /* 0xffffffff05107890 */ /* 0x000fe2000fffe03f */
[----:B------:R-:W-:Y:S01]  /*e7e0*/  BSSY B0, `(.L_x_371) ;  /* 0x00000cd000007945 */ /* 0x000fe20003800000 */
[----:B------:R-:W-:Y:S01]  /*e7f0*/  ULDC UR6, c[0x0][0x658] ;  /* 0x0001960000067ab9 */ /* 0x000fe20000000800 */
[----:B------:R-:W-:Y:S01]  /*e800*/  ULDC UR5, c[0x0][0x10] ;  /* 0x0000040000057ab9 */ /* 0x000fe20000000800 */
[----:B------:R-:W-:Y:S01]  /*e810*/  UMOV UR7, 0xffffffff ;  /* 0xffffffff00077882 */ /* 0x000fe20000000000 */
[----:B------:R-:W-:Y:S01]  /*e820*/  UMOV UR8, 0x1 ;  /* 0x0000000100087882 */ /* 0x000fe20000000000 */
[----:B------:R-:W-:Y:S01]  /*e830*/  UIMAD.WIDE.U32 UR4, UR4, UR5, URZ ;  /* 0x00000005040472a5 */ /* 0x000fe2000f8e003f */
[----:B------:R-:W-:Y:S01]  /*e840*/  IMAD.MOV.U32 R11, RZ, RZ, 0x1 ;  /* 0x00000001ff0b7424 */ /* 0x000fe200078e00ff */
[----:B------:R-:W-:Y:S01]  /*e850*/  USHF.L.U32 UR7, UR7, UR6, URZ ;  /* 0x0000000607077299 */ /* 0x000fe2000800063f */
[----:B------:R-:W-:Y:S01]  /*e860*/  LOP3.LUT R6, R18, 0x2, RZ, 0xfc, !PT ;  /* 0x0000000212067812 */ /* 0x000fe200078efcff */
[----:B------:R-:W-:Y:S01]  /*e870*/  USHF.L.U32 UR18, UR8, UR6, URZ ;  /* 0x0000000608127299 */ /* 0x000fe2000800063f */
[----:B------:R-:W-:Y:S01]  /*e880*/  MOV R10, RZ ;  /* 0x000000ff000a7202 */ /* 0x000fe20000000f00 */
[----:B------:R-:W-:Y:S01]  /*e890*/  ULOP3.LUT UR17, URZ, UR7, URZ, 0x33, !UPT ;  /* 0x000000073f117292 */ /* 0x000fe2000f8e333f */
[----:B------:R-:W-:Y:S01]  /*e8a0*/  ULDC UR6, c[0x0][0x14] ;  /* 0x0000050000067ab9 */ /* 0x000fe20000000800 */
[----:B------:R-:W-:Y:S01]  /*e8b0*/  ULDC.64 UR22, c[0x0][0x198] ;  /* 0x0000660000167ab9 */ /* 0x000fe20000000a00 */
[----:B------:R-:W-:-:S02]  /*e8c0*/  UIMAD.WIDE.U32 UR20, UR4, UR6, URZ ;  /* 0x00000006041472a5 */ /* 0x000fc4000f8e003f */
[----:B------:R-:W-:Y:S01]  /*e8d0*/  UIMAD UR13, UR5, UR6, URZ ;  /* 0x00000006050d72a4 */ /* 0x000fe2000f8e023f */
[----:B0-----:R-:W-:-:S03]  /*e8e0*/  VIADD R0, R0, 0xf ;  /* 0x0000000f00007836 */ /* 0x001fc60000000000 */
[----:B------:R-:W-:Y:S02]  /*e8f0*/  UIADD3 UR13, UR21, UR13, URZ ;  /* 0x0000000d150d7290 */ /* 0x000fe4000fffe03f */
[----:B------:R-:W-:-:S04]  /*e900*/  SHF.R.S32.HI R3, RZ, 0x1f, R0 ;  /* 0x0000001fff037819 */ /* 0x000fc80000011400 */
[----:B------:R-:W-:Y:S01]  /*e910*/  LEA.HI R3, R3, R0, RZ, 0x4 ;  /* 0x0000000003037211 */ /* 0x000fe200078f20ff */
[----:B------:R-:W-:Y:S01]  /*e920*/  IMAD.MOV.U32 R0, RZ, RZ, 0x1 ;  /* 0x00000001ff007424 */ /* 0x000fe200078e00ff */
[----:B-1----:R-:W-:Y:S02]  /*e930*/  LOP3.LUT R8, R8, 0x1, RZ, 0xc0, !PT ;  /* 0x0000000108087812 */ /* 0x002fe400078ec0ff */
[----:B------:R-:W-:-:S05]  /*e940*/  SHF.R.S32.HI R7, RZ, 0x4, R3 ;  /* 0x00000004ff077819 */ /* 0x000fca0000011403 */
[----:B------:R-:W-:-:S07]  /*e950*/  VIADD R9, R7, 0x1 ;  /* 0x0000000107097836 */ /* 0x000fce0000000000 */
.L_x_382:
[----:B------:R-:W-:-:S03]  /*e960*/  UMOV UR4, 0xffffffff ;  /* 0xffffffff00047882 */ /* 0x000fc60000000000 */
[----:B------:R-:W-:Y:S05]  /*e970*/  BRA.DIV UR4, `(.L_x_372) ;  /* 0x0000001604247947 */ /* 0x000fea000b800000 */
[----:B------:R-:W-:-:S13]  /*e980*/  ELECT P6, URZ, PT ;  /* 0x00000000003f782f */ /* 0x000fda00038c0000 */
.L_x_403:
[----:B------:R-:W0:Y:S01]  /*e990*/  LDC R2, c[0x0][0x28c] ;  /* 0x0000a300ff027b82 */ /* 0x000e220000000800 */
[----:B------:R-:W-:Y:S01]  /*e9a0*/  BSSY B1, `(.L_x_373) ;  /* 0x000003b000017945 */ /* 0x000fe20003800000 */
[----:B0-----:R-:W-:-:S13]  /*e9b0*/  ISETP.LT.OR P6, PT, R2, 0x1, !P6 ;  /* 0x000000010200780c */ /* 0x001fda00077c1670 */
[----:B------:R-:W-:Y:S05]  /*e9c0*/  @P6 BRA `(.L_x_374) ;  /* 0x0000000000e06947 */ /* 0x000fea0003800000 */
[----:B------:R-:W-:Y:S01]  /*e9d0*/  IMAD R17, R17, 0x2, R8 ;  /* 0x0000000211117824 */ /* 0x000fe200078e0208 */
[----:B------:R-:W-:Y:S01]  /*e9e0*/  MOV R5, R10 ;  /* 0x0000000a00057202 */ /* 0x000fe20000000f00 */
[----:B------:R-:W-:Y:S02]  /*e9f0*/  IMAD R14, R12, 0x180, RZ ;  /* 0x000001800c0e7824 */ /* 0x000fe400078e02ff */
[----:B------:R-:W-:Y:S02]  /*ea00*/  IMAD.MOV.U32 R20, RZ, RZ, RZ ;  /* 0x000000ffff147224 */ /* 0x000fe400078e00ff */
[----:B------:R-:W-:Y:S02]  /*ea10*/  IMAD.MOV.U32 R2, RZ, RZ, R9 ;  /* 0x000000ffff027224 */ /* 0x000fe400078e0009 */
[----:B------:R-:W-:Y:S02]  /*ea20*/  IMAD.MOV.U32 R3, RZ, RZ, R0 ;  /* 0x000000ffff037224 */ /* 0x000fe400078e0000 */
[----:B------:R-:W-:-:S07]  /*ea30*/  IMAD R17, R17, 0x38, RZ ;  /* 0x0000003811117824 */ /* 0x000fce00078e02ff */
.L_x_377:
[----:B------:R-:W0:Y:S01]  /*ea40*/  S2R R15, SR_CgaCtaId ;  /* 0x00000000000f7919 */ /* 0x000e220000008800 */
[----:B------:R-:W-:Y:S01]  /*ea50*/  MOV R4, 0x400 ;  /* 0x0000040000047802 */ /* 0x000fe20000000f00 */
[----:B------:R-:W1:Y:S03]  /*ea60*/  S2R R12, SR_TID.X ;  /* 0x00000000000c7919 */ /* 0x000e660000002100 */
[----:B0-----:R-:W-:Y:S02]  /*ea70*/  LEA R16, R15, R4, 0x18 ;  /* 0x000000040f107211 */ /* 0x001fe400078ec0ff */
[----:B------:R-:W-:Y:S02]  /*ea80*/  SHF.L.U32 R4, R3, 0x1f, RZ ;  /* 0x0000001f03047819 */ /* 0x000fe400000006ff */
[----:B-1----:R-:W-:Y:S01]  /*ea90*/  LOP3.LUT P1, RZ, R12, 0x7f, RZ, 0xc0, !PT ;  /* 0x0000007f0cff7812 */ /* 0x002fe2000782c0ff */
[----:B------:R-:W-:-:S04]  /*eaa0*/  IMAD R15, R5, 0x8, R16 ;  /* 0x00000008050f7824 */ /* 0x000fc800078e0210 */
[----:B------:R-:W0:Y:S08]  /*eab0*/  SYNCS.PHASECHK.TRANS64.TRYWAIT P0, [R15+URZ+0x70], R4 ;  /* 0x000070040f0075a7 */ /* 0x000e30000800017f */
[----:B------:R-:W1:Y:S01]  /*eac0*/  @!P1 LDC R12, c[0x0][0x500] ;  /* 0x00014000ff0c9b82 */ /* 0x000e620000000800 */
[----:B0-----:R-:W-:Y:S05]  /*ead0*/  @!P0 BRA `(.L_x_375) ;  /* 0x0000001000ec8947 */ /* 0x001fea0003800000 */
.L_x_404:
[----:B0-----:R-:W-:Y:S01]  /*eae0*/  PRMT R4, R6, 0x9910, RZ ;  /* 0x0000991006047816 */ /* 0x001fe200000000ff */
[----:B-1----:R0:W-:Y:S03]  /*eaf0*/  @!P1 SYNCS.ARRIVE.TRANS64 RZ, [R15+URZ], R12 ;  /* 0x0000000c0fff99a7 */ /* 0x0021e6000800003f */
[----:B------:R-:W-:-:S13]  /*eb00*/  ISETP.NE.AND P0, PT, R4, 0x2, PT ;  /* 0x000000020400780c */ /* 0x000fda0003f05270 */
[----:B0-----:R-:W-:Y:S05]  /*eb10*/  @P0 BRA `(.L_x_376) ;  /* 0x0000000000040947 */ /* 0x001fea0003800000 */
[----:B------:R-:W-:Y:S01]  /*eb20*/  BPT.TRAP 0x1 ;  /* 0x000000040000795c */ /* 0x000fe20000300000 */
.L_x_376:
[----:B------:R-:W-:Y:S01]  /*eb30*/  IMAD R4, R5, 0x2, R8 ;  /* 0x0000000205047824 */ /* 0x000fe200078e0208 */
[----:B------:R-:W-:Y:S01]  /*eb40*/  R2UR UR9, R15 ;  /* 0x000000000f0972ca */ /* 0x000fe200000e0000 */
[--C-:B------:R-:W-:Y:S01]  /*eb50*/  IMAD R12, R5, 0x3000, R16.reuse ;  /* 0x00003000050c7824 */ /* 0x100fe200078e0210 */
[----:B------:R-:W-:Y:S01]  /*eb60*/  UIADD3 UR4, UP0, UR22, 0xf0, URZ ;  /* 0x000000f016047890 */ /* 0x000fe2000ff1e03f */
[----:B------:R-:W-:Y:S01]  /*eb70*/  IMAD R4, R4, 0x380, RZ ;  /* 0x0000038004047824 */ /* 0x000fe200078e02ff */
[----:B------:R-:W-:Y:S01]  /*eb80*/  R2UR UR11, R14 ;  /* 0x000000000e0b72ca */ /* 0x000fe200000e0000 */
[----:B------:R-:W-:Y:S01]  /*eb90*/  VIADD R2, R2, 0xffffffff ;  /* 0xffffffff02027836 */ /* 0x000fe20000000000 */
[----:B------:R-:W-:Y:S01]  /*eba0*/  R2UR UR5, R12 ;  /* 0x000000000c0572ca */ /* 0x000fe200000e0000 */
[----:B------:R-:W-:Y:S01]  /*ebb0*/  IMAD R4, R4, 0x2, R16 ;  /* 0x0000000204047824 */ /* 0x000fe200078e0210 */
[----:B------:R-:W-:Y:S01]  /*ebc0*/  R2UR UR10, R20 ;  /* 0x00000000140a72ca */ /* 0x000fe200000e0000 */
[----:B------:R-:W-:Y:S01]  /*ebd0*/  UIADD3 UR24, UP1, UR22, 0x1f0, URZ ;  /* 0x000001f016187890 */ /* 0x000fe2000ff3e03f */
[----:B------:R-:W-:Y:S01]  /*ebe0*/  R2UR UR12, R13 ;  /* 0x000000000d0c72ca */ /* 0x000fe200000e0000 */
[----:B------:R-:W-:Y:S01]  /*ebf0*/  VIADD R5, R5, 0x1 ;  /* 0x0000000105057836 */ /* 0x000fe20000000000 */
[----:B------:R-:W-:Y:S01]  /*ec00*/  R2UR UR8, R4 ;  /* 0x00000000040872ca */ /* 0x000fe200000e0000 */
[----:B------:R-:W-:Y:S01]  /*ec10*/  UIADD3.X UR25, URZ, UR23, URZ, UP1, !UPT ;  /* 0x000000173f197290 */ /* 0x000fe20008ffe43f */
[----:B------:R-:W-:Y:S01]  /*ec20*/  R2UR UR19, R17 ;  /* 0x00000000111372ca */ /* 0x000fe200000e0000 */
[----:B------:R-:W-:Y:S01]  /*ec30*/  UMOV UR6, 0x0 ;  /* 0x0000000000067882 */ /* 0x000fe20000000000 */
[----:B------:R-:W-:Y:S01]  /*ec40*/  ISETP.GT.AND P1, PT, R2, 0x1, PT ;  /* 0x000000010200780c */ /* 0x000fe20003f24270 */
[----:B------:R-:W-:Y:S01]  /*ec50*/  UMOV UR7, 0x10000000 ;  /* 0x1000000000077882 */ /* 0x000fe20000000000 */
[C---:B------:R-:W-:Y:S01]  /*ec60*/  ISETP.NE.AND P0, PT, R5.reuse, 0xe, PT ;  /* 0x0000000e0500780c */ /* 0x040fe20003f05270 */
[----:B------:R-:W-:Y:S01]  /*ec70*/  UIADD3 UR14, UR5, 0x200, URZ ;  /* 0x00000200050e7890 */ /* 0x000fe2000fffe03f */
[----:B------:R-:W-:Y:S01]  /*ec80*/  IADD3 R20, R20, 0x10, RZ ;  /* 0x0000001014147810 */ /* 0x000fe20007ffe0ff */
[----:B------:R-:W-:Y:S01]  /*ec90*/  UIADD3.X UR5, URZ, UR23, URZ, UP0, !UPT ;  /* 0x000000173f057290 */ /* 0x000fe200087fe43f */
[----:B------:R-:W-:Y:S01]  /*eca0*/  SEL R4, RZ, 0x1, P0 ;  /* 0x00000001ff047807 */ /* 0x000fe20000000000 */
[----:B------:R-:W-:Y:S01]  /*ecb0*/  UMOV UR26, 0x30000 ;  /* 0x00030000001a7882 */ /* 0x000fe20000000000 */
[----:B------:R-:W-:Y:S01]  /*ecc0*/  SEL R5, R5, RZ, P0 ;  /* 0x000000ff05057207 */ /* 0x000fe20000000000 */
[----:B------:R-:W-:Y:S01]  /*ecd0*/  UIADD3 UR15, UR8, 0x2a200, URZ ;  /* 0x0002a200080f7890 */ /* 0x000fe2000fffe03f */
[----:B------:R-:W-:-:S02]  /*ece0*/  LOP3.LUT R3, R3, R4, RZ, 0x3c, !PT ;  /* 0x0000000403037212 */ /* 0x000fc400078e3cff */
[----:B------:R-:W-:Y:S02]  /*ecf0*/  UMOV UR8, UR14 ;  /* 0x0000000e00087c82 */ /* 0x000fe40008000000 */
[----:B------:R0:W-:Y:S02]  /*ed00*/  UTMALDG.3D [UR8], [UR4], desc[UR6] ;  /* 0x00000608040075b4 */ /* 0x0001e40008011000 */
[----:B0-----:R-:W-:Y:S01]  /*ed10*/  UMOV UR8, UR15 ;  /* 0x0000000f00087c82 */ /* 0x001fe20008000000 */
[----:B------:R-:W-:Y:S02]  /*ed20*/  UMOV UR11, UR19 ;  /* 0x00000013000b7c82 */ /* 0x000fe40008000000 */
[----:B------:R0:W-:Y:S02]  /*ed30*/  UTMALDG.3D.MULTICAST [UR8], [UR24], UR26, desc[UR6] ;  /* 0x00000608180073b4 */ /* 0x0001e4000801181a */
[----:B0-----:R-:W-:Y:S05]  /*ed40*/  @P1 BRA `(.L_x_377) ;  /* 0xfffffffc003c1947 */ /* 0x001fea000383ffff */
.L_x_374:
[----:B------:R-:W-:Y:S05]  /*ed50*/  BSYNC B1 ;  /* 0x0000000000017941 */ /* 0x000fea0003800000 */
.L_x_373:
[----:B------:R-:W-:Y:S01]  /*ed60*/  LOP3.LUT P1, RZ, R11, 0xff, RZ, 0xc0, !PT ;  /* 0x000000ff0bff7812 */ /* 0x000fe2000782c0ff */
[C---:B------:R-:W-:Y:S01]  /*ed70*/  IMAD.IADD R10, R7.reuse, 0x1, R10 ;  /* 0x00000001070a7824 */ /* 0x040fe200078e020a */
[----:B------:R-:W-:Y:S01]  /*ed80*/  ULDC.64 UR4, c[0x0][0x650] ;  /* 0x0001940000047ab9 */ /* 0x000fe20000000a00 */
[----:B------:R-:W-:Y:S01]  /*ed90*/  ISETP.GE.U32.AND P2, PT, R7, 0xe, PT ;  /* 0x0000000e0700780c */ /* 0x000fe20003f46070 */
[----:B------:R-:W-:Y:S01]  /*eda0*/  BSSY B1, `(.L_x_378) ;  /* 0x000006e000017945 */ /* 0x000fe20003800000 */
[----:B------:R-:W-:Y:S01]  /*edb0*/  IMAD.MOV.U32 R12, RZ, RZ, -0x1 ;  /* 0xffffffffff0c7424 */ /* 0x000fe200078e00ff */
[----:B------:R-:W-:Y:S01]  /*edc0*/  SHF.R.U32.HI R2, RZ, 0x1, R10 ;  /* 0x00000001ff027819 */ /* 0x000fe2000001160a */
[----:B------:R-:W-:Y:S01]  /*edd0*/  IMAD.MOV.U32 R17, RZ, RZ, -0x1 ;  /* 0xffffffffff117424 */ /* 0x000fe200078e00ff */
[----:B------:R-:W-:Y:S01]  /*ede0*/  ISETP.GT.U32.AND P0, PT, R10, 0xd, PT ;  /* 0x0000000d0a00780c */ /* 0x000fe20003f04070 */
[----:B------:R-:W-:Y:S01]  /*edf0*/  IMAD.MOV.U32 R13, RZ, RZ, -0x1 ;  /* 0xffffffffff0d7424 */ /* 0x000fe200078e00ff */
[----:B------:R-:W-:-:S02]  /*ee00*/  PRMT R11, RZ, 0x7610, R11 ;  /* 0x00007610ff0b7816 */ /* 0x000fc4000000000b */
[----:B------:R-:W-:Y:S01]  /*ee10*/  ISETP.LT.U32.AND P0, PT, R7, 0xe, P0 ;  /* 0x0000000e0700780c */ /* 0x000fe20000701070 */
[----:B------:R-:W0:Y:S01]  /*ee20*/  @P1 S2R R4, SR_CgaCtaId ;  /* 0x0000000000041919 */ /* 0x000e220000008800 */
[----:B------:R-:W-:-:S04]  /*ee30*/  @P1 MOV R3, 0x400 ;  /* 0x0000040000031802 */ /* 0x000fc80000000f00 */
[----:B0-----:R-:W-:Y:S01]  /*ee40*/  @P1 LEA R4, R4, R3, 0x18 ;  /* 0x0000000304041211 */ /* 0x001fe200078ec0ff */
[----:B------:R-:W-:-:S03]  /*ee50*/  IMAD.WIDE.U32 R2, R2, -0x6db6db6d, RZ ;  /* 0x9249249302027825 */ /* 0x000fc600078e00ff */
[----:B------:R0:W-:Y:S01]  /*ee60*/  @P1 SYNCS.ARRIVE.TRANS64.A1T0 RZ, [R4+URZ+0xf8], RZ ;  /* 0x0000f8ff04ff19a7 */ /* 0x0001e2000810003f */
[----:B------:R-:W-:Y:S02]  /*ee70*/  IADD3 R22, P1, R22, UR20, RZ ;  /* 0x0000001416167c10 */ /* 0x000fe4000ff3e0ff */
[----:B------:R-:W-:Y:S02]  /*ee80*/  SHF.R.U32.HI R5, RZ, 0x2, R3 ;  /* 0x00000002ff057819 */ /* 0x000fe40000011603 */
[----:B------:R-:W-:Y:S02]  /*ee90*/  SEL R3, RZ, 0x1, !P0 ;  /* 0x00000001ff037807 */ /* 0x000fe40004000000 */
[----:B------:R-:W-:Y:S01]  /*eea0*/  IADD3.X R19, R19, UR13, RZ, P1, !PT ;  /* 0x0000000d13137c10 */ /* 0x000fe20008ffe4ff */
[----:B------:R-:W-:Y:S01]  /*eeb0*/  IMAD R10, R5, -0xe, R10 ;  /* 0xfffffff2050a7824 */ /* 0x000fe200078e020a */
[----:B------:R-:W-:Y:S02]  /*eec0*/  ISETP.GE.U32.AND P0, PT, R22, UR4, PT ;  /* 0x0000000416007c0c */ /* 0x000fe4000bf06070 */
[----:B------:R-:W-:-:S02]  /*eed0*/  LOP3.LUT R0, R0, R3, RZ, 0x3c, !PT ;  /* 0x0000000300007212 */ /* 0x000fc400078e3cff */
[----:B------:R-:W-:Y:S02]  /*eee0*/  ISETP.GE.U32.AND.EX P0, PT, R19, UR5, PT, P0 ;  /* 0x0000000513007c0c */ /* 0x000fe4000bf06100 */
[----:B------:R-:W-:Y:S02]  /*eef0*/  @P2 LOP3.LUT R0, R0, 0x1, R5, 0x78, !PT ;  /* 0x0000000100002812 */ /* 0x000fe400078e7805 */
[----:B------:R-:W-:-:S09]  /*ef00*/  PRMT R2, RZ, 0x7610, R2 ;  /* 0x00007610ff027816 */ /* 0x000fd20000000002 */
[----:B0-----:R-:W-:Y:S05]  /*ef10*/  @P0 BRA `(.L_x_379) ;  /* 0x0000000400580947 */ /* 0x001fea0003800000 */
[----:B------:R-:W0:Y:S01]  /*ef20*/  S2R R14, SR_CTAID.X ;  /* 0x00000000000e7919 */ /* 0x000e220000002500 */
[----:B------:R-:W-:Y:S01]  /*ef30*/  ULDC.64 UR4, c[0x0][0x628] ;  /* 0x00018a0000047ab9 */ /* 0x000fe20000000a00 */
[----:B------:R-:W1:Y:S01]  /*ef40*/  LDC R15, c[0x0][0x144] ;  /* 0x00005100ff0f7b82 */ /* 0x000e620000000800 */
[----:B------:R-:W-:Y:S01]  /*ef50*/  ISETP.NE.U32.AND P0, PT, RZ, UR4, PT ;  /* 0x00000004ff007c0c */ /* 0x000fe2000bf05070 */
[----:B------:R-:W2:Y:S01]  /*ef60*/  S2R R12, SR_CTAID.Y ;  /* 0x00000000000c7919 */ /* 0x000ea20000002600 */
[----:B------:R-:W-:Y:S01]  /*ef70*/  ULDC UR7, c[0x0][0x630] ;  /* 0x00018c0000077ab9 */ /* 0x000fe20000000800 */
[----:B------:R-:W-:Y:S01]  /*ef80*/  ULDC UR8, c[0x0][0x150] ;  /* 0x0000540000087ab9 */ /* 0x000fe20000000800 */
[----:B------:R-:W-:Y:S01]  /*ef90*/  ISETP.NE.AND.EX P0, PT, RZ, UR5, PT, P0 ;  /* 0x00000005ff007c0c */ /* 0x000fe2000bf05300 */
[----:B------:R-:W-:Y:S01]  /*efa0*/  IMAD.MOV.U32 R2, RZ, RZ, R22 ;  /* 0x000000ffff027224 */ /* 0x000fe200078e0016 */
[----:B------:R-:W-:Y:S02]  /*efb0*/  MOV R3, R19 ;  /* 0x0000001300037202 */ /* 0x000fe40000000f00 */
[----:B0-----:R-:W-:-:S09]  /*efc0*/  I2FP.F32.U32 R16, R14 ;  /* 0x0000000e00107245 */ /* 0x001fd20000201000 */
[----:B------:R-:W-:Y:S05]  /*efd0*/  @!P0 BRA `(.L_x_380) ;  /* 0x0000000000288947 */ /* 0x000fea0003800000 */
[----:B------:R-:W-:Y:S02]  /*efe0*/  ULDC UR6, c[0x0][0x634] ;  /* 0x00018d0000067ab9 */ /* 0x000fe40000000800 */
[----:B------:R-:W-:-:S05]  /*eff0*/  IADD3 R3, P0, R22, UR6, RZ ;  /* 0x0000000616037c10 */ /* 0x000fca000ff1e0ff */
[----:B------:R-:W-:-:S04]  /*f000*/  IMAD.X R13, RZ, RZ, R19, P0 ;  /* 0x000000ffff0d7224 */ /* 0x000fc800000e0613 */
[----:B------:R-:W-:-:S04]  /*f010*/  IMAD.WIDE.U32 R4, R13, UR4, RZ ;  /* 0x000000040d047c25 */ /* 0x000fc8000f8e00ff */
[----:B------:R-:W-:-:S04]  /*f020*/  IMAD.WIDE.U32 R4, P0, R3, UR5, R4 ;  /* 0x0000000503047c25 */ /* 0x000fc8000f800004 */
[----:B------:R-:W-:-:S04]  /*f030*/  IMAD.WIDE.U32 R2, R3, UR4, RZ ;  /* 0x0000000403027c25 */ /* 0x000fc8000f8e00ff */
[----:B------:R-:W-:Y:S01]  /*f040*/  IMAD.MOV.U32 R2, RZ, RZ, R5 ;  /* 0x000000ffff027224 */ /* 0x000fe200078e0005 */
[----:B------:R-:W-:Y:S01]  /*f050*/  IADD3 RZ, P1, R3, R4, RZ ;  /* 0x0000000403ff7210 */ /* 0x000fe20007f3e0ff */
[----:B------:R-:W-:-:S04]  /*f060*/  IMAD.X R3, RZ, RZ, RZ, P0 ;  /* 0x000000ffff037224 */ /* 0x000fc800000e06ff */
[----:B------:R-:W-:-:S08]  /*f070*/  IMAD.WIDE.U32.X R2, R13, UR5, R2, P1 ;  /* 0x000000050d027c25 */ /* 0x000fd000088e0402 */
.L_x_380:
[----:B------:R-:W-:Y:S01]  /*f080*/  FMUL R16, R16, UR8 ;  /* 0x0000000810107c20 */ /* 0x000fe20008400000 */
[--C-:B------:R-:W-:Y:S01]  /*f090*/  SHF.R.U64 R13, R2, UR7, R3.reuse ;  /* 0x00000007020d7c19 */ /* 0x100fe20008001203 */
[----:B------:R-:W-:Y:S01]  /*f0a0*/  ULDC.64 UR4, c[0x0][0x620] ;  /* 0x0001880000047ab9 */ /* 0x000fe20000000a00 */
[----:B------:R-:W-:Y:S01]  /*f0b0*/  SHF.R.U32.HI R2, RZ, UR7, R3 ;  /* 0x00000007ff027c19 */ /* 0x000fe20008011603 */
[----:B------:R-:W-:Y:S01]  /*f0c0*/  ULDC.64 UR6, c[0x0][0x640] ;  /* 0x0001900000067ab9 */ /* 0x000fe20000000a00 */
[----:B------:R-:W-:Y:S01]  /*f0d0*/  IADD3 R17, P0, RZ, -R13, RZ ;  /* 0x8000000dff117210 */ /* 0x000fe20007f1e0ff */
[----:B------:R-:W0:Y:S01]  /*f0e0*/  F2I.U32.TRUNC.NTZ R16, R16 ;  /* 0x0000001000107305 */ /* 0x000e22000020f000 */
[----:B------:R-:W-:-:S03]  /*f0f0*/  MOV R3, R19 ;  /* 0x0000001300037202 */ /* 0x000fc60000000f00 */
[----:B------:R-:W-:Y:S01]  /*f100*/  IMAD.X R2, RZ, RZ, ~R2, P0 ;  /* 0x000000ffff027224 */ /* 0x000fe200000e0e02 */
[----:B------:R-:W-:-:S03]  /*f110*/  ISETP.NE.U32.AND P0, PT, RZ, UR6, PT ;  /* 0x00000006ff007c0c */ /* 0x000fc6000bf05070 */
[----:B------:R-:W-:Y:S01]  /*f120*/  IMAD R2, R2, UR4, RZ ;  /* 0x0000000402027c24 */ /* 0x000fe2000f8e02ff */
[----:B------:R-:W-:-:S03]  /*f130*/  ISETP.NE.AND.EX P0, PT, RZ, UR7, PT, P0 ;  /* 0x00000007ff007c0c */ /* 0x000fc6000bf05300 */
[C---:B------:R-:W-:Y:S01]  /*f140*/  IMAD R5, R17.reuse, UR5, R2 ;  /* 0x0000000511057c24 */ /* 0x040fe2000f8e0202 */
[----:B------:R-:W-:Y:S01]  /*f150*/  ULDC UR5, c[0x0][0x154] ;  /* 0x0000550000057ab9 */ /* 0x000fe20000000800 */
[----:B------:R-:W-:Y:S02]  /*f160*/  IMAD.MOV.U32 R2, RZ, RZ, R22 ;  /* 0x000000ffff027224 */ /* 0x000fe400078e0016 */
[----:B0-----:R-:W-:Y:S02]  /*f170*/  IMAD.MOV R4, RZ, RZ, -R16 ;  /* 0x000000ffff047224 */ /* 0x001fe400078e0a10 */
[----:B------:R-:W-:Y:S01]  /*f180*/  IMAD.WIDE.U32 R2, R17, UR4, R2 ;  /* 0x0000000411027c25 */ /* 0x000fe2000f8e0002 */
[----:B------:R-:W-:-:S03]  /*f190*/  ULDC UR4, c[0x0][0x618] ;  /* 0x0001860000047ab9 */ /* 0x000fc60000000800 */
[----:B-1----:R-:W-:Y:S01]  /*f1a0*/  IMAD R14, R15, R4, R14 ;  /* 0x000000040f0e7224 */ /* 0x002fe200078e020e */
[----:B--2---:R-:W-:Y:S01]  /*f1b0*/  I2FP.F32.U32 R4, R12 ;  /* 0x0000000c00047245 */ /* 0x004fe20000201000 */
[----:B------:R-:W-:Y:S01]  /*f1c0*/  IMAD.IADD R3, R3, 0x1, R5 ;  /* 0x0000000103037824 */ /* 0x000fe200078e0205 */
[----:B------:R-:W0:Y:S03]  /*f1d0*/  LDC R15, c[0x0][0x148] ;  /* 0x00005200ff0f7b82 */ /* 0x000e260000000800 */
[----:B------:R-:W-:Y:S01]  /*f1e0*/  FMUL R4, R4, UR5 ;  /* 0x0000000504047c20 */ /* 0x000fe20008400000 */
[--C-:B------:R-:W-:Y:S02]  /*f1f0*/  SHF.R.U64 R16, R2, UR4, R3.reuse ;  /* 0x0000000402107c19 */ /* 0x100fe40008001203 */
[----:B------:R-:W-:Y:S01]  /*f200*/  SHF.R.U32.HI R3, RZ, UR4, R3 ;  /* 0x00000004ff037c19 */ /* 0x000fe20008011603 */
[----:B------:R-:W-:Y:S01]  /*f210*/  ULDC UR4, c[0x0][0x608] ;  /* 0x0001820000047ab9 */ /* 0x000fe20000000800 */
[----:B------:R1:W2:Y:S02]  /*f220*/  F2I.U32.TRUNC.NTZ R21, R4 ;  /* 0x0000000400157305 */ /* 0x0002a4000020f000 */
[----:B------:R-:W-:-:S02]  /*f230*/  SHF.R.U64 R20, R16, UR4, R3 ;  /* 0x0000000410147c19 */ /* 0x000fc40008001203 */
[----:B------:R-:W-:Y:S01]  /*f240*/  SHF.R.U32.HI R3, RZ, UR4, R3 ;  /* 0x00000004ff037c19 */ /* 0x000fe20008011603 */
[----:B------:R-:W-:-:S03]  /*f250*/  ULDC UR4, c[0x0][0x658] ;  /* 0x0001960000047ab9 */ /* 0x000fc60000000800 */
[--C-:B------:R-:W-:Y:S02]  /*f260*/  SHF.R.U64 R17, R20, UR4, R3.reuse ;  /* 0x0000000414117c19 */ /* 0x100fe40008001203 */
[----:B------:R-:W-:-:S03]  /*f270*/  SHF.R.U32.HI R23, RZ, UR4, R3 ;  /* 0x00000004ff177c19 */ /* 0x000fc60008011603 */
[----:B------:R-:W-:Y:S02]  /*f280*/  IMAD.MOV.U32 R2, RZ, RZ, R17 ;  /* 0x000000ffff027224 */ /* 0x000fe400078e0011 */
[----:B------:R-:W-:Y:S01]  /*f290*/  IMAD.MOV.U32 R3, RZ, RZ, R23 ;  /* 0x000000ffff037224 */ /* 0x000fe200078e0017 */
[----:B-12---:R-:W-:Y:S06]  /*f2a0*/  @!P0 BRA `(.L_x_381) ;  /* 0x0000000000288947 */ /* 0x006fec0003800000 */
[----:B------:R-:W-:Y:S02]  /*f2b0*/  ULDC UR4, c[0x0][0x64c] ;  /* 0x0001930000047ab9 */ /* 0x000fe40000000800 */
[----:B------:R-:W-:-:S05]  /*f2c0*/  IADD3 R3, P0, R17, UR4, RZ ;  /* 0x0000000411037c10 */ /* 0x000fca000ff1e0ff */
[----:B------:R-:W-:-:S04]  /*f2d0*/  IMAD.X R23, RZ, RZ, R23, P0 ;  /* 0x000000ffff177224 */ /* 0x000fc800000e0617 */
[----:B------:R-:W-:-:S04]  /*f2e0*/  IMAD.WIDE.U32 R4, R23, UR6, RZ ;  /* 0x0000000617047c25 */ /* 0x000fc8000f8e00ff */
[----:B------:R-:W-:-:S04]  /*f2f0*/  IMAD.WIDE.U32 R4, P0, R3, UR7, R4 ;  /* 0x0000000703047c25 */ /* 0x000fc8000f800004 */
[----:B------:R-:W-:-:S04]  /*f300*/  IMAD.WIDE.U32 R2, R3, UR6, RZ ;  /* 0x0000000603027c25 */ /* 0x000fc8000f8e00ff */
[----:B------:R-:W-:Y:S01]  /*f310*/  IMAD.MOV.U32 R2, RZ, RZ, R5 ;  /* 0x000000ffff027224 */ /* 0x000fe200078e0005 */
[----:B------:R-:W-:Y:S02]  /*f320*/  IADD3 RZ, P1, R3, R4, RZ ;  /* 0x0000000403ff7210 */ /* 0x000fe40007f3e0ff */
[----:B------:R-:W-:-:S03]  /*f330*/  IADD3.X R3, RZ, RZ, RZ, P0, !PT ;  /* 0x000000ffff037210 */ /* 0x000fc600007fe4ff */
[----:B------:R-:W-:-:S08]  /*f340*/  IMAD.WIDE.U32.X R2, R23, UR7, R2, P1 ;  /* 0x0000000717027c25 */ /* 0x000fd000088e0402 */
.L_x_381:
[----:B------:R-:W1:Y:S01]  /*f350*/  LDC R4, c[0x0][0x65c] ;  /* 0x00019700ff047b82 */ /* 0x000e620000000800 */
[----:B------:R-:W-:Y:S01]  /*f360*/  ULDC UR4, c[0x0][0x648] ;  /* 0x0001920000047ab9 */ /* 0x000fe20000000800 */
[----:B------:R-:W-:Y:S01]  /*f370*/  LOP3.LUT R20, R20, UR17, RZ, 0xc0, !PT ;  /* 0x0000001114147c12 */ /* 0x000fe2000f8ec0ff */
[----:B------:R-:W-:Y:S01]  /*f380*/  IMAD.MOV R21, RZ, RZ, -R21 ;  /* 0x000000ffff157224 */ /* 0x000fe200078e0a15 */
[----:B------:R-:W-:Y:S01]  /*f390*/  SHF.R.U64 R3, R2, UR4, R3 ;  /* 0x0000000402037c19 */ /* 0x000fe20008001203 */
[----:B------:R-:W-:Y:S01]  /*f3a0*/  ULDC UR4, c[0x0][0x638] ;  /* 0x00018e0000047ab9 */ /* 0x000fe20000000800 */
[----:B------:R-:W-:Y:S01]  /*f3b0*/  LOP3.LUT R16, R16, UR16, RZ, 0xc0, !PT ;  /* 0x0000001010107c12 */ /* 0x000fe2000f8ec0ff */
[----:B------:R-:W-:Y:S02]  /*f3c0*/  ULDC UR5, c[0x0][0x610] ;  /* 0x0001840000057ab9 */ /* 0x000fe40000000800 */
[----:B------:R-:W-:Y:S02]  /*f3d0*/  IMAD.MOV R2, RZ, RZ, -R3 ;  /* 0x000000ffff027224 */ /* 0x000fe400078e0a03 */
[----:B------:R-:W-:-:S02]  /*f3e0*/  IMAD R3, R3, UR18, R20 ;  /* 0x0000001203037c24 */ /* 0x000fc4000f8e0214 */
[----:B------:R-:W-:Y:S01]  /*f3f0*/  IMAD R17, R2, UR4, R17 ;  /* 0x0000000402117c24 */ /* 0x000fe2000f8e0211 */
[----:B------:R-:W-:Y:S01]  /*f400*/  ULDC UR4, c[0x0][0x600] ;  /* 0x0001800000047ab9 */ /* 0x000fe20000000800 */
[----:B------:R-:W-:Y:S01]  /*f410*/  IMAD.MOV.U32 R2, RZ, RZ, 0x1 ;  /* 0x00000001ff027424 */ /* 0x000fe200078e00ff */
[----:B-1----:R-:W-:-:S13]  /*f420*/  ISETP.NE.AND P0, PT, R4, 0x1, PT ;  /* 0x000000010400780c */ /* 0x002fda0003f05270 */
[----:B0-----:R-:W-:-:S04]  /*f430*/  @P0 IMAD R14, R15, R21, R12 ;  /* 0x000000150f0e0224 */ /* 0x001fc800078e020c */
[----:B------:R-:W-:Y:S02]  /*f440*/  IMAD R14, R3, UR5, R14 ;  /* 0x00000005030e7c24 */ /* 0x000fe4000f8e020e */
[----:B------:R-:W-:-:S05]  /*f450*/  IMAD R3, R17, UR4, R16 ;  /* 0x0000000411037c24 */ /* 0x000fca000f8e0210 */
[----:B------:R-:W-:Y:S02]  /*f460*/  SEL R17, R3, R14, !P0 ;  /* 0x0000000e03117207 */ /* 0x000fe40004000000 */
[----:B------:R-:W-:-:S07]  /*f470*/  SEL R12, R14, R3, !P0 ;  /* 0x000000030e0c7207 */ /* 0x000fce0004000000 */
.L_x_379:
[----:B------:R-:W-:Y:S05]  /*f480*/  BSYNC B1 ;  /* 0x0000000000017941 */ /* 0x000fea0003800000 */
.L_x_378:
[----:B------:R-:W-:-:S13]  /*f490*/  LOP3.LUT P0, RZ, R2, 0xff, RZ, 0xc0, !PT ;  /* 0x000000ff02ff7812 */ /* 0x000fda000780c0ff */
[----:B------:R-:W-:Y:S05]  /*f4a0*/  @P0 BRA `(.L_x_382) ;  /* 0xfffffff4002c0947 */ /* 0x000fea000383ffff */
[----:B------:R-:W-:Y:S05]  /*f4b0*/  BSYNC B0 ;  /* 0x0000000000007941 */ /* 0x000fea0003800000 */
.L_x_371:
[----:B------:R-:W-:-:S03]  /*f4c0*/  UMOV UR4, 0xffffffff ;  /* 0xffffffff00047882 */ /* 0x000fc60000000000 */
[----:B------:R-:W-:Y:S05]  /*f4d0*/  BRA.DIV UR4, `(.L_x_383) ;  /* 0x0000000a04807947 */ /* 0x000fea000b800000 */
[----:B------:R-:W-:-:S13]  /*f4e0*/  ELECT P6, URZ, PT ;  /* 0x00000000003f782f */ /* 0x000fda00038c0000 */
.L_x_407:
[----:B------:R-:W-:Y:S04]  /*f4f0*/  BSSY B0, `(.L_x_384) ;  /* 0x0000085000007945 */ /* 0x000fe80003800000 */
[----:B------:R-:W-:Y:S05]  /*f500*/  @!P6 BRA `(.L_x_385) ;  /* 0x00000008000ce947 */ /* 0x000fea0003800000 */
[----:B------:R-:W-:-:S04]  /*f510*/  LOP3.LUT R18, R18, 0x2, RZ, 0xfc, !PT ;  /* 0x0000000212127812 */ /* 0x000fc800078efcff */
[----:B------:R-:W-:-:S13]  /*f520*/  ISETP.NE.AND P0, PT, R18, 0x3, PT ;  /* 0x000000031200780c */ /* 0x000fda0003f05270 */
[----:B------:R-:W-:Y:S05]  /*f530*/  @!P0 BRA `(.L_x_386) ;  /* 0x0000000000048947 */ /* 0x000fea0003800000 */
[----:B------:R-:W-:Y:S01]  /*f540*/  BPT.TRAP 0x1 ;  /* 0x000000040000795c */ /* 0x000fe20000300000 */
.L_x_386:
[----:B------:R-:W0:Y:S01]  /*f550*/  S2R R3, SR_CgaCtaId ;  /* 0x0000000000037919 */ /* 0x000e220000008800 */
[----:B------:R-:W-:-:S04]  /*f560*/  MOV R2, 0x400 ;  /* 0x0000040000027802 */ /* 0x000fc80000000f00 */
[----:B0-----:R-:W-:Y:S02]  /*f570*/  LEA R3, R3, R2, 0x18 ;  /* 0x0000000203037211 */ /* 0x001fe400078ec0ff */
[----:B------:R-:W-:-:S03]  /*f580*/  SHF.L.U32 R2, R0, 0x1f, RZ ;  /* 0x0000001f00027819 */ /* 0x000fc600000006ff */
[----:B------:R-:W-:-:S05]  /*f590*/  VIADD R3, R3, 0x70 ;  /* 0x0000007003037836 */ /* 0x000fca0000000000 */
[C---:B------:R-:W-:Y:S01]  /*f5a0*/  LEA R7, R10.reuse, R3, 0x3 ;  /* 0x000000030a077211 */ /* 0x040fe200078e18ff */
[----:B------:R-:W-:-:S03]  /*f5b0*/  VIADD R10, R10, 0x1 ;  /* 0x000000010a0a7836 */ /* 0x000fc60000000000 */
[----:B------:R-:W0:Y:S02]  /*f5c0*/  SYNCS.PHASECHK.TRANS64.TRYWAIT P0, [R7+URZ], R2 ;  /* 0x00000002070075a7 */ /* 0x000e24000800017f */
[----:B------:R-:W-:-:S04]  /*f5d0*/  ISETP.NE.AND P1, PT, R10, 0xe, PT ;  /* 0x0000000e0a00780c */ /* 0x000fc80003f25270 */
[----:B------:R-:W-:Y:S02]  /*f5e0*/  SEL R5, RZ, 0x1, P1 ;  /* 0x00000001ff057807 */ /* 0x000fe40000800000 */
[----:B------:R-:W-:Y:S02]  /*f5f0*/  SEL R10, R10, RZ, P1 ;  /* 0x000000ff0a0a7207 */ /* 0x000fe40000800000 */
[----:B------:R-:W-:-:S03]  /*f600*/  LOP3.LUT R5, R0, R5, RZ, 0x3c, !PT ;  /* 0x0000000500057212 */ /* 0x000fc600078e3cff */
[----:B------:R-:W-:Y:S01]  /*f610*/  IMAD R9, R10, 0x8, R3 ;  /* 0x000000080a097824 */ /* 0x000fe200078e0203 */
[----:B------:R-:W-:Y:S01]  /*f620*/  SHF.L.U32 R4, R5, 0x1f, RZ ;  /* 0x0000001f05047819 */ /* 0x000fe200000006ff */
[----:B0-----:R-:W-:Y:S06]  /*f630*/  @!P0 BRA `(.L_x_387) ;  /* 0x0000000800488947 */ /* 0x001fec0003800000 */
.L_x_408:
[----:B------:R-:W1:Y:S01]  /*f640*/  SYNCS.PHASECHK.TRANS64.TRYWAIT P0, [R9+URZ], R4 ;  /* 0x00000004090075a7 */ /* 0x000e62000800017f */
[----:B------:R-:W-:-:S05]  /*f650*/  VIADD R0, R10, 0x1 ;  /* 0x000000010a007836 */ /* 0x000fca0000000000 */
[----:B------:R-:W-:-:S04]  /*f660*/  ISETP.NE.AND P1, PT, R0, 0xe, PT ;  /* 0x0000000e0000780c */ /* 0x000fc80003f25270 */
[----:B0-----:R-:W-:Y:S02]  /*f670*/  SEL R2, RZ, 0x1, P1 ;  /* 0x00000001ff027807 */ /* 0x001fe40000800000 */
[----:B------:R-:W-:Y:S02]  /*f680*/  SEL R0, R0, RZ, P1 ;  /* 0x000000ff00007207 */ /* 0x000fe40000800000 */
[----:B------:R-:W-:-:S03]  /*f690*/  LOP3.LUT R7, R5, R2, RZ, 0x3c, !PT ;  /* 0x0000000205077212 */ /* 0x000fc600078e3cff */
[----:B------:R-:W-:Y:S01]  /*f6a0*/  IMAD R6, R0, 0x8, R3 ;  /* 0x0000000800067824 */ /* 0x000fe200078e0203 */
[----:B------:R-:W-:Y:S01]  /*f6b0*/  SHF.L.U32 R5, R7, 0x1f, RZ ;  /* 0x0000001f07057819 */ /* 0x000fe200000006ff */
[----:B-1----:R-:W-:Y:S06]  /*f6c0*/  @!P0 BRA `(.L_x_388) ;  /* 0x0000000800388947 */ /* 0x002fec0003800000 */
.L_x_409:
[----:B------:R-:W1:Y:S01]  /*f6d0*/  SYNCS.PHASECHK.TRANS64.TRYWAIT P0, [R6+URZ], R5 ;  /* 0x00000005060075a7 */ /* 0x000e62000800017f */
[----:B------:R-:W-:-:S05]  /*f6e0*/  VIADD R0, R0, 0x1 ;  /* 0x0000000100007836 */ /* 0x000fca0000000000 */
[----:B------:R-:W-:-:S04]  /*f6f0*/  ISETP.NE.AND P1, PT, R0, 0xe, PT ;  /* 0x0000000e0000780c */ /* 0x000fc80003f25270 */
[----:B------:R-:W-:Y:S02]  /*f700*/  SEL R2, RZ, 0x1, P1 ;  /* 0x00000001ff027807 */ /* 0x000fe40000800000 */
[----:B------:R-:W-:Y:S02]  /*f710*/  SEL R0, R0, RZ, P1 ;  /* 0x000000ff00007207 */ /* 0x000fe40000800000 */
[----:B------:R-:W-:Y:S02]  /*f720*/  LOP3.LUT R7, R7, R2, RZ, 0x3c, !PT ;  /* 0x0000000207077212 */ /* 0x000fe400078e3cff */
[----:B0-----:R-:W-:Y:S02]  /*f730*/  LEA R9, R0, R3, 0x3 ;  /* 0x0000000300097211 */ /* 0x001fe400078e18ff */
[----:B------:R-:W-:Y:S01]  /*f740*/  SHF.L.U32 R4, R7, 0x1f, RZ ;  /* 0x0000001f07047819 */ /* 0x000fe200000006ff */
[----:B-1----:R-:W-:Y:S06]  /*f750*/  @!P0 BRA `(.L_x_389) ;  /* 0x0000000800288947 */ /* 0x002fec0003800000 */
.L_x_410:
[----:B------:R-:W1:Y:S01]  /*f760*/  SYNCS.PHASECHK.TRANS64.TRYWAIT P0, [R9+URZ], R4 ;  /* 0x00000004090075a7 */ /* 0x000e62000800017f */
[----:B------:R-:W-:-:S05]  /*f770*/  VIADD R0, R0, 0x1 ;  /* 0x0000000100007836 */ /* 0x000fca0000000000 */
[----:B------:R-:W-:-:S04]  /*f780*/  ISETP.NE.AND P1, PT, R0, 0xe, PT ;  /* 0x0000000e0000780c */ /* 0x000fc80003f25270 */
[----:B------:R-:W-:Y:S02]  /*f790*/  SEL R2, RZ, 0x1, P1 ;  /* 0x00000001ff027807 */ /* 0x000fe40000800000 */
[----:B------:R-:W-:Y:S02]  /*f7a0*/  SEL R0, R0, RZ, P1 ;  /* 0x000000ff00007207 */ /* 0x000fe40000800000 */
[----:B------:R-:W-:-:S03]  /*f7b0*/  LOP3.LUT R7, R7, R2, RZ, 0x3c, !PT ;  /* 0x0000000207077212 */ /* 0x000fc600078e3cff */
[----:B0-----:R-:W-:Y:S01]  /*f7c0*/  IMAD R6, R0, 0x8, R3 ;  /* 0x0000000800067824 */ /* 0x001fe200078e0203 */
[----:B------:R-:W-:Y:S01]  /*f7d0*/  SHF.L.U32 R5, R7, 0x1f, RZ ;  /* 0x0000001f07057819 */ /* 0x000fe200000006ff */
[----:B-1----:R-:W-:Y:S06]  /*f7e0*/  @!P0 BRA `(.L_x_390) ;  /* 0x0000000800188947 */ /* 0x002fec0003800000 */
.L_x_411:
        /* <DEDUP_REMOVED lines=9> */
.L_x_412:
[----:B------:R-:W1:Y:S01]  /*f880*/  SYNCS.PHASECHK.TRANS64.TRYWAIT P0, [R9+URZ], R4 ;  /* 0x00000004090075a7 */ /* 0x000e62000800017f */
[----:B------:R-:W-:-:S04]  /*f890*/  IADD3 R0, R0, 0x1, RZ ;  /* 0x0000000100007810 */ /* 0x000fc80007ffe0ff */
[----:B------:R-:W-:-:S04]  /*f8a0*/  ISETP.NE.AND P1, PT, R0, 0xe, PT ;  /* 0x0000000e0000780c */ /* 0x000fc80003f25270 */
[----:B------:R-:W-:Y:S02]  /*f8b0*/  SEL R2, RZ, 0x1, P1 ;  /* 0x00000001ff027807 */ /* 0x000fe40000800000 */
[----:B------:R-:W-:Y:S02]  /*f8c0*/  SEL R0, R0, RZ, P1 ;  /* 0x000000ff00007207 */ /* 0x000fe40000800000 */
[----:B------:R-:W-:-:S03]  /*f8d0*/  LOP3.LUT R7, R7, R2, RZ, 0x3c, !PT ;  /* 0x0000000207077212 */ /* 0x000fc600078e3cff */
[----:B0-----:R-:W-:Y:S01]  /*f8e0*/  IMAD R6, R0, 0x8, R3 ;  /* 0x0000000800067824 */ /* 0x001fe200078e0203 */
[----:B------:R-:W-:Y:S01]  /*f8f0*/  SHF.L.U32 R5, R7, 0x1f, RZ ;  /* 0x0000001f07057819 */ /* 0x000fe200000006ff */
[----:B-1----:R-:W-:Y:S06]  /*f900*/  @!P0 BRA `(.L_x_392) ;  /* 0x0000000400f88947 */ /* 0x002fec0003800000 */
.L_x_413:
        /* <DEDUP_REMOVED lines=9> */
.L_x_414:
        /* <DEDUP_REMOVED lines=9> */
.L_x_415:
        /* <DEDUP_REMOVED lines=9> */
.L_x_416:
        /* <DEDUP_REMOVED lines=9> */
.L_x_417:
        /* <DEDUP_REMOVED lines=9> */
.L_x_418:
        /* <DEDUP_REMOVED lines=9> */
.L_x_419:
[----:B------:R-:W1:Y:S01]  /*fc70*/  SYNCS.PHASECHK.TRANS64.TRYWAIT P0, [R6+URZ], R5 ;  /* 0x00000005060075a7 */ /* 0x000e62000800017f */
[----:B------:R-:W-:-:S05]  /*fc80*/  VIADD R0, R0, 0x1 ;  /* 0x0000000100007836 */ /* 0x000fca0000000000 */
[----:B------:R-:W-:-:S04]  /*fc90*/  ISETP.NE.AND P1, PT, R0, 0xe, PT ;  /* 0x0000000e0000780c */ /* 0x000fc80003f25270 */
[----:B------:R-:W-:Y:S02]  /*fca0*/  SEL R2, RZ, 0x1, P1 ;  /* 0x00000001ff027807 */ /* 0x000fe40000800000 */
[----:B------:R-:W-:Y:S02]  /*fcb0*/  SEL R0, R0, RZ, P1 ;  /* 0x000000ff00007207 */ /* 0x000fe40000800000 */
[----:B------:R-:W-:Y:S01]  /*fcc0*/  LOP3.LUT R2, R7, R2, RZ, 0x3c, !PT ;  /* 0x0000000207027212 */ /* 0x000fe200078e3cff */
[----:B-1----:R-:W-:Y:S06]  /*fcd0*/  @!P0 BRA `(.L_x_399) ;  /* 0x0000000400908947 */ /* 0x002fec0003800000 */
.L_x_420:
[----:B------:R-:W-:Y:S02]  /*fce0*/  LEA R3, R0, R3, 0x3 ;  /* 0x0000000300037211 */ /* 0x000fe400078e18ff */
[----:B------:R-:W-:-:S07]  /*fcf0*/  SHF.L.U32 R0, R2, 0x1f, RZ ;  /* 0x0000001f02007819 */ /* 0x000fce00000006ff */
.L_x_400:
[----:B--2---:R2:W3:Y:S02]  /*fd00*/  SYNCS.PHASECHK.TRANS64.TRYWAIT P0, [R3+URZ], R0 ;  /* 0x00000000030075a7 */ /* 0x0044e4000800017f */
[----:B---3--:R-:W-:Y:S05]  /*fd10*/  @!P0 NANOSLEEP.SYNCS 0x989680 ;  /* 0x009896800000895d */ /* 0x008fea0003900000 */
[----:B------:R-:W3:Y:S02]  /*fd20*/  @!P0 SYNCS.PHASECHK.TRANS64 P0, [R3+URZ], R0 ;  /* 0x00000000030085a7 */ /* 0x000ee4000800007f */
[----:B---3--:R-:W-:Y:S05]  /*fd30*/  @!P0 BRA `(.L_x_400) ;  /* 0xfffffffc00f08947 */ /* 0x008fea000383ffff */
.L_x_385:
[----:B------:R-:W-:Y:S05]  /*fd40*/  BSYNC B0 ;  /* 0x0000000000007941 */ /* 0x000fea0003800000 */
.L_x_384:
[----:B------:R-:W-:Y:S05]  /*fd50*/  EXIT ;  /* 0x000000000000794d */ /* 0x000fea0003800000 */
.L_x_22:
[----:B---3--:R3:W4:Y:S02]  /*fd60*/  SYNCS.PHASECHK.TRANS64.TRYWAIT P1, [R3+URZ], R0 ;  /* 0x00000000030075a7 */ /* 0x008724000802017f */
[----:B----4-:R-:W-:Y:S05]  /*fd70*/  @!P1 NANOSLEEP.SYNCS 0x989680 ;  /* 0x009896800000995d */ /* 0x010fea0003900000 */
[----:B------:R-:W4:Y:S02]  /*fd80*/  @!P1 SYNCS.PHASECHK.TRANS64 P1, [R3+URZ], R0 ;  /* 0x00000000030095a7 */ /* 0x000f24000802007f */
[----:B----4-:R-:W-:Y:S05]  /*fd90*/  @!P1 BRA `(.L_x_22) ;  /* 0xfffffffc00f09947 */ /* 0x010fea000383ffff */
[----:B------:R-:W-:Y:S05]  /*fda0*/  BRA `(.L_x_21) ;  /* 0xffffff1800407947 */ /* 0x000fea000383ffff */
.L_x_27:
[----:B--2---:R-:W-:-:S04]  /*fdb0*/  IMAD.U32 R6, RZ, RZ, UR7 ;  /* 0x00000007ff067e24 */ /* 0x004fc8000f8e00ff */
[----:B------:R2:W3:Y:S03]  /*fdc0*/  SYNCS.PHASECHK.TRANS64.TRYWAIT P1, [R6+URZ], R5 ;  /* 0x00000005060075a7 */ /* 0x0004e6000802017f */
[----:B---3--:R-:W-:Y:S05]  /*fdd0*/  @!P1 NANOSLEEP.SYNCS 0x989680 ;  /* 0x009896800000995d */ /* 0x008fea0003900000 */
[----:B------:R-:W3:Y:S02]  /*fde0*/  @!P1 SYNCS.PHASECHK.TRANS64 P1, [R6+URZ], R5 ;  /* 0x00000005060095a7 */ /* 0x000ee4000802007f */
[----:B---3--:R-:W-:Y:S05]  /*fdf0*/  @!P1 BRA `(.L_x_27) ;  /* 0xfffffffc00ec9947 */ /* 0x008fea000383ffff */
[----:B------:R-:W-:Y:S05]  /*fe00*/  BRA `(.L_x_26) ;  /* 0xffffff2000847947 */ /* 0x000fea000383ffff */
.L_x_372:
[----:B------:R-:W-:Y:S01]  /*fe10*/  BSSY B1, `(.L_x_401) ;  /* 0x0000006000017945 */ /* 0x000fe20003800000 */
[----:B------:R-:W-:-:S07]  /*fe20*/  IMAD.MOV.U32 R15, RZ, RZ, -0x1 ;  /* 0xffffffffff0f7424 */ /* 0x000fce00078e00ff */
[----:B------:R-:W-:Y:S05]  /*fe30*/  WARPSYNC.COLLECTIVE R15, `(.L_x_402) ;  /* 0x000000000f0c7348 */ /* 0x000fea0003c00000 */
[----:B------:R-:W-:Y:S02]  /*fe40*/  ELECT P6, UR62, PT ;  /* 0x00000000003e782f */ /* 0x000fe400038c0000 */
[----:B------:R-:W-:Y:S01]  /*fe50*/  MOV R14, UR62 ;  /* 0x0000003e000e7c02 */ /* 0x000fe20008000f00 */
[----:B------:R-:W-:Y:S10]  /*fe60*/  ENDCOLLECTIVE ;  /* 0x000000000000791b */ /* 0x000ff40003800000 */
.L_x_402:
[----:B------:R-:W-:Y:S05]  /*fe70*/  BSYNC B1 ;  /* 0x0000000000017941 */ /* 0x000fea0003800000 */
.L_x_401:
[----:B------:R-:W-:Y:S05]  /*fe80*/  BRA `(.L_x_403) ;  /* 0xffffffe800c07947 */ /* 0x000fea000383ffff */
.L_x_375:
[----:B0-----:R0:W2:Y:S02]  /*fe90*/  SYNCS.PHASECHK.TRANS64.TRYWAIT P0, [R15+URZ+0x70], R4 ;  /* 0x000070040f0075a7 */ /* 0x0010a4000800017f */
[----:B--2---:R-:W-:Y:S05]  /*fea0*/  @!P0 NANOSLEEP.SYNCS 0x989680 ;  /* 0x009896800000895d */ /* 0x004fea0003900000 */
[----:B------:R-:W2:Y:S02]  /*feb0*/  @!P0 SYNCS.PHASECHK.TRANS64 P0, [R15+URZ+0x70], R4 ;  /* 0x000070040f0085a7 */ /* 0x000ea4000800007f */
[----:B--2---:R-:W-:Y:S05]  /*fec0*/  @!P0 BRA `(.L_x_375) ;  /* 0xfffffffc00f08947 */ /* 0x004fea000383ffff */
[----:B------:R-:W-:Y:S05]  /*fed0*/  BRA `(.L_x_404) ;  /* 0xffffffec00007947 */ /* 0x000fea000383ffff */
.L_x_383:
[----:B------:R-:W-:Y:S01]  /*fee0*/  BSSY B0, `(.L_x_405) ;  /* 0x0000006000007945 */ /* 0x000fe20003800000 */
[----:B------:R-:W-:-:S07]  /*fef0*/  IMAD.MOV.U32 R15, RZ, RZ, -0x1 ;  /* 0xffffffffff0f7424 */ /* 0x000fce00078e00ff */
[----:B------:R-:W-:Y:S05]  /*ff00*/  WARPSYNC.COLLECTIVE R15, `(.L_x_406) ;  /* 0x000000000f0c7348 */ /* 0x000fea0003c00000 */
[----:B------:R-:W-:Y:S02]  /*ff10*/  ELECT P6, UR62, PT ;  /* 0x00000000003e782f */ /* 0x000fe400038c0000 */
[----:B------:R-:W-:Y:S01]  /*ff20*/  MOV R14, UR62 ;  /* 0x0000003e000e7c02 */ /* 0x000fe20008000f00 */
[----:B------:R-:W-:Y:S10]  /*ff30*/  ENDCOLLECTIVE ;  /* 0x000000000000791b */ /* 0x000ff40003800000 */
.L_x_406:
[----:B------:R-:W-:Y:S05]  /*ff40*/  BSYNC B0 ;  /* 0x0000000000007941 */ /* 0x000fea0003800000 */
.L_x_405:
[----:B------:R-:W-:Y:S05]  /*ff50*/  BRA `(.L_x_407) ;  /* 0xfffffff400647947 */ /* 0x000fea000383ffff */
.L_x_387:
[----:B0-----:R0:W1:Y:S02]  /*ff60*/  SYNCS.PHASECHK.TRANS64.TRYWAIT P0, [R7+URZ], R2 ;  /* 0x00000002070075a7 */ /* 0x001064000800017f */
[----:B-1----:R-:W-:Y:S05]  /*ff70*/  @!P0 NANOSLEEP.SYNCS 0x989680 ;  /* 0x009896800000895d */ /* 0x002fea0003900000 */
[----:B------:R-:W1:Y:S02]  /*ff80*/  @!P0 SYNCS.PHASECHK.TRANS64 P0, [R7+URZ], R2 ;  /* 0x00000002070085a7 */ /* 0x000e64000800007f */
[----:B-1----:R-:W-:Y:S05]  /*ff90*/  @!P0 BRA `(.L_x_387) ;  /* 0xfffffffc00f08947 */ /* 0x002fea000383ffff */
[----:B------:R-:W-:Y:S05]  /*ffa0*/  BRA `(.L_x_408) ;  /* 0xfffffff400a47947 */ /* 0x000fea000383ffff */
.L_x_388:
[----:B0-----:R0:W1:Y:S02]  /*ffb0*/  SYNCS.PHASECHK.TRANS64.TRYWAIT P0, [R9+URZ], R4 ;  /* 0x00000004090075a7 */ /* 0x001064000800017f */
[----:B-1----:R-:W-:Y:S05]  /*ffc0*/  @!P0 NANOSLEEP.SYNCS 0x989680 ;  /* 0x009896800000895d */ /* 0x002fea0003900000 */
[----:B------:R-:W1:Y:S02]  /*ffd0*/  @!P0 SYNCS.PHASECHK.TRANS64 P0, [R9+URZ], R4 ;  /* 0x00000004090085a7 */ /* 0x000e64000800007f */
[----:B-1----:R-:W-:Y:S05]  /*ffe0*/  @!P0 BRA `(.L_x_388) ;  /* 0xfffffffc00f08947 */ /* 0x002fea000383ffff */
[----:B------:R-:W-:Y:S05]  /*fff0*/  BRA `(.L_x_409) ;  /* 0xfffffff400b47947 */ /* 0x000fea000383ffff */
.L_x_389:
[----:B0-----:R0:W1:Y:S02]  /*10000*/  SYNCS.PHASECHK.TRANS64.TRYWAIT P0, [R6+URZ], R5 ;  /* 0x00000005060075a7 */ /* 0x001064000800017f */
[----:B-1----:R-:W-:Y:S05]  /*10010*/  @!P0 NANOSLEEP.SYNCS 0x989680 ;  /* 0x009896800000895d */ /* 0x002fea0003900000 */
[----:B------:R-:W1:Y:S02]  /*10020*/  @!P0 SYNCS.PHASECHK.TRANS64 P0, [R6+URZ], R5 ;  /* 0x00000005060085a7 */ /* 0x000e64000800007f */
[----:B-1----:R-:W-:Y:S05]  /*10030*/  @!P0 BRA `(.L_x_389) ;  /* 0xfffffffc00f08947 */ /* 0x002fea000383ffff */
[----:B------:R-:W-:Y:S05]  /*10040*/  BRA `(.L_x_410) ;  /* 0xfffffff400c47947 */ /* 0x000fea000383ffff */
.L_x_390:
[----:B0-----:R0:W1:Y:S02]  /*10050*/  SYNCS.PHASECHK.TRANS64.TRYWAIT P0, [R9+URZ], R4 ;  /* 0x00000004090075a7 */ /* 0x001064000800017f */
[----:B-1----:R-:W-:Y:S05]  /*10060*/  @!P0 NANOSLEEP.SYNCS 0x989680 ;  /* 0x009896800000895d */ /* 0x002fea0003900000 */
[----:B------:R-:W1:Y:S02]  /*10070*/  @!P0 SYNCS.PHASECHK.TRANS64 P0, [R9+URZ], R4 ;  /* 0x00000004090085a7 */ /* 0x000e64000800007f */
[----:B-1----:R-:W-:Y:S05]  /*10080*/  @!P0 BRA `(.L_x_390) ;  /* 0xfffffffc00f08947 */ /* 0x002fea000383ffff */
[----:B------:R-:W-:Y:S05]  /*10090*/  BRA `(.L_x_411) ;  /* 0xfffffff400d47947 */ /* 0x000fea000383ffff */
.L_x_391:
[----:B0-----:R0:W1:Y:S02]  /*100a0*/  SYNCS.PHASECHK.TRANS64.TRYWAIT P0, [R6+URZ], R5 ;  /* 0x00000005060075a7 */ /* 0x001064000800017f */
[----:B-1----:R-:W-:Y:S05]  /*100b0*/  @!P0 NANOSLEEP.SYNCS 0x989680 ;  /* 0x009896800000895d */ /* 0x002fea0003900000 */
[----:B------:R-:W1:Y:S02]  /*100c0*/  @!P0 SYNCS.PHASECHK.TRANS64 P0, [R6+URZ], R5 ;  /* 0x00000005060085a7 */ /* 0x000e64000800007f */
[----:B-1----:R-:W-:Y:S05]  /*100d0*/  @!P0 BRA `(.L_x_391) ;  /* 0xfffffffc00f08947 */ /* 0x002fea000383ffff */
[----:B------:R-:W-:Y:S05]  /*100e0*/  BRA `(.L_x_412) ;  /* 0xfffffff400e47947 */ /* 0x000fea000383ffff */
.L_x_392:
[----:B0-----:R0:W1:Y:S02]  /*100f0*/  SYNCS.PHASECHK.TRANS64.TRYWAIT P0, [R9+URZ], R4 ;  /* 0x00000004090075a7 */ /* 0x001064000800017f */
[----:B-1----:R-:W-:Y:S05]  /*10100*/  @!P0 NANOSLEEP.SYNCS 0x989680 ;  /* 0x009896800000895d */ /* 0x002fea0003900000 */
[----:B------:R-:W1:Y:S02]  /*10110*/  @!P0 SYNCS.PHASECHK.TRANS64 P0, [R9+URZ], R4 ;  /* 0x00000004090085a7 */ /* 0x000e64000800007f */
[----:B-1----:R-:W-:Y:S05]  /*10120*/  @!P0 BRA `(.L_x_392) ;  /* 0xfffffffc00f08947 */ /* 0x002fea000383ffff */
[----:B------:R-:W-:Y:S05]  /*10130*/  BRA `(.L_x_413) ;  /* 0xfffffff400f47947 */ /* 0x000fea000383ffff */
.L_x_393:
[----:B0-----:R0:W1:Y:S02]  /*10140*/  SYNCS.PHASECHK.TRANS64.TRYWAIT P0, [R6+URZ], R5 ;  /* 0x00000005060075a7 */ /* 0x001064000800017f */
[----:B-1----:R-:W-:Y:S05]  /*10150*/  @!P0 NANOSLEEP.SYNCS 0x989680 ;  /* 0x009896800000895d */ /* 0x002fea0003900000 */
[----:B------:R-:W1:Y:S02]  /*10160*/  @!P0 SYNCS.PHASECHK.TRANS64 P0, [R6+URZ], R5 ;  /* 0x00000005060085a7 */ /* 0x000e64000800007f */
[----:B-1----:R-:W-:Y:S05]  /*10170*/  @!P0 BRA `(.L_x_393) ;  /* 0xfffffffc00f08947 */ /* 0x002fea000383ffff */
[----:B------:R-:W-:Y:S05]  /*10180*/  BRA `(.L_x_414) ;  /* 0xfffffff800047947 */ /* 0x000fea000383ffff */
.L_x_394:
[----:B0-----:R0:W1:Y:S02]  /*10190*/  SYNCS.PHASECHK.TRANS64.TRYWAIT P0, [R9+URZ], R4 ;  /* 0x00000004090075a7 */ /* 0x001064000800017f */
[----:B-1----:R-:W-:Y:S05]  /*101a0*/  @!P0 NANOSLEEP.SYNCS 0x989680 ;  /* 0x009896800000895d */ /* 0x002fea0003900000 */
[----:B------:R-:W1:Y:S02]  /*101b0*/  @!P0 SYNCS.PHASECHK.TRANS64 P0, [R9+URZ], R4 ;  /* 0x00000004090085a7 */ /* 0x000e64000800007f */
[----:B-1----:R-:W-:Y:S05]  /*101c0*/  @!P0 BRA `(.L_x_394) ;  /* 0xfffffffc00f08947 */ /* 0x002fea000383ffff */
[----:B------:R-:W-:Y:S05]  /*101d0*/  BRA `(.L_x_415) ;  /* 0xfffffff800147947 */ /* 0x000fea000383ffff */
.L_x_395:
[----:B0-----:R0:W1:Y:S02]  /*101e0*/  SYNCS.PHASECHK.TRANS64.TRYWAIT P0, [R6+URZ], R5 ;  /* 0x00000005060075a7 */ /* 0x001064000800017f */
[----:B-1----:R-:W-:Y:S05]  /*101f0*/  @!P0 NANOSLEEP.SYNCS 0x989680 ;  /* 0x009896800000895d */ /* 0x002fea0003900000 */
[----:B------:R-:W1:Y:S02]  /*10200*/  @!P0 SYNCS.PHASECHK.TRANS64 P0, [R6+URZ], R5 ;  /* 0x00000005060085a7 */ /* 0x000e64000800007f */
[----:B-1----:R-:W-:Y:S05]  /*10210*/  @!P0 BRA `(.L_x_395) ;  /* 0xfffffffc00f08947 */ /* 0x002fea000383ffff */
[----:B------:R-:W-:Y:S05]  /*10220*/  BRA `(.L_x_416) ;  /* 0xfffffff800247947 */ /* 0x000fea000383ffff */
.L_x_396:
[----:B0-----:R0:W1:Y:S02]  /*10230*/  SYNCS.PHASECHK.TRANS64.TRYWAIT P0, [R9+URZ], R4 ;  /* 0x00000004090075a7 */ /* 0x001064000800017f */
[----:B-1----:R-:W-:Y:S05]  /*10240*/  @!P0 NANOSLEEP.SYNCS 0x989680 ;  /* 0x009896800000895d */ /* 0x002fea0003900000 */
[----:B------:R-:W1:Y:S02]  /*10250*/  @!P0 SYNCS.PHASECHK.TRANS64 P0, [R9+URZ], R4 ;  /* 0x00000004090085a7 */ /* 0x000e64000800007f */
[----:B-1----:R-:W-:Y:S05]  /*10260*/  @!P0 BRA `(.L_x_396) ;  /* 0xfffffffc00f08947 */ /* 0x002fea000383ffff */
[----:B------:R-:W-:Y:S05]  /*10270*/  BRA `(.L_x_417) ;  /* 0xfffffff800347947 */ /* 0x000fea000383ffff */
.L_x_397:
[----:B0-----:R0:W1:Y:S02]  /*10280*/  SYNCS.PHASECHK.TRANS64.TRYWAIT P0, [R6+URZ], R5 ;  /* 0x00000005060075a7 */ /* 0x001064000800017f */
[----:B-1----:R-:W-:Y:S05]  /*10290*/  @!P0 NANOSLEEP.SYNCS 0x989680 ;  /* 0x009896800000895d */ /* 0x002fea0003900000 */
[----:B------:R-:W1:Y:S02]  /*102a0*/  @!P0 SYNCS.PHASECHK.TRANS64 P0, [R6+URZ], R5 ;  /* 0x00000005060085a7 */ /* 0x000e64000800007f */
[----:B-1----:R-:W-:Y:S05]  /*102b0*/  @!P0 BRA `(.L_x_397) ;  /* 0xfffffffc00f08947 */ /* 0x002fea000383ffff */
[----:B------:R-:W-:Y:S05]  /*102c0*/  BRA `(.L_x_418) ;  /* 0xfffffff800447947 */ /* 0x000fea000383ffff */
.L_x_398:
[----:B0-----:R0:W1:Y:S02]  /*102d0*/  SYNCS.PHASECHK.TRANS64.TRYWAIT P0, [R9+URZ], R4 ;  /* 0x00000004090075a7 */ /* 0x001064000800017f */
[----:B-1----:R-:W-:Y:S05]  /*102e0*/  @!P0 NANOSLEEP.SYNCS 0x989680 ;  /* 0x009896800000895d */ /* 0x002fea0003900000 */
[----:B------:R-:W1:Y:S02]  /*102f0*/  @!P0 SYNCS.PHASECHK.TRANS64 P0, [R9+URZ], R4 ;  /* 0x00000004090085a7 */ /* 0x000e64000800007f */
[----:B-1----:R-:W-:Y:S05]  /*10300*/  @!P0 BRA `(.L_x_398) ;  /* 0xfffffffc00f08947 */ /* 0x002fea000383ffff */
[----:B------:R-:W-:Y:S05]  /*10310*/  BRA `(.L_x_419) ;  /* 0xfffffff800547947 */ /* 0x000fea000383ffff */
.L_x_399:
[----:B-1----:R1:W2:Y:S02]  /*10320*/  SYNCS.PHASECHK.TRANS64.TRYWAIT P0, [R6+URZ], R5 ;  /* 0x00000005060075a7 */ /* 0x0022a4000800017f */
[----:B--2---:R-:W-:Y:S05]  /*10330*/  @!P0 NANOSLEEP.SYNCS 0x989680 ;  /* 0x009896800000895d */ /* 0x004fea0003900000 */
[----:B------:R-:W2:Y:S02]  /*10340*/  @!P0 SYNCS.PHASECHK.TRANS64 P0, [R6+URZ], R5 ;  /* 0x00000005060085a7 */ /* 0x000ea4000800007f */
[----:B--2---:R-:W-:Y:S05]  /*10350*/  @!P0 BRA `(.L_x_399) ;  /* 0xfffffffc00f08947 */ /* 0x004fea000383ffff */
[----:B------:R-:W-:Y:S05]  /*10360*/  BRA `(.L_x_420) ;  /* 0xfffffff8005c7947 */ /* 0x000fea000383ffff */
.L_x_421:
[----:B------:R-:W-:-:S00]  /*10370*/  BRA `(.L_x_421) ;  /* 0xfffffffc00fc7947 */ /* 0x000fc0000383ffff */
[----:B------:R-:W-:-:S00]  /*10380*/  NOP ;  /* 0x0000000000007918 */ /* 0x000fc00000000000 */
[----:B------:R-:W-:-:S00]  /*10390*/  NOP ;  /* 0x0000000000007918 */ /* 0x000fc00000000000 */
[----:B------:R-:W-:-:S00]  /*103a0*/  NOP ;  /* 0x0000000000007918 */ /* 0x000fc00000000000 */
[----:B------:R-:W-:-:S00]  /*103b0*/  NOP ;  /* 0x0000000000007918 */ /* 0x000fc00000000000 */
[----:B------:R-:W-:-:S00]  /*103c0*/  NOP ;  /* 0x0000000000007918 */ /* 0x000fc00000000000 */
[----:B------:R-:W-:-:S00]  /*103d0*/  NOP ;  /* 0x0000000000007918 */ /* 0x000fc00000000000 */
[----:B------:R-:W-:-:S00]  /*103e0*/  NOP ;  /* 0x0000000000007918 */ /* 0x000fc00000000000 */
[----:B------:R-:W-:-:S00]  /*103f0*/  NOP ;  /* 0x0000000000007918 */ /* 0x000fc00000000000 */
.L_x_422:


//--------------------- .nv.global.init           --------------------------
	.section	.nv.global.init,"aw",@progbits
.nv.global.init:
	.type		$str$22,@object
	.size		$str$22,($str$23 - $str$22)
$str$22:
        /*0000*/ 	.byte	0x6b, 0x5f, 0x74, 0x69, 0x6c, 0x65, 0x5f, 0x63, 0x6f, 0x75, 0x6e, 0x74, 0x20, 0x3e, 0x3d, 0x20
        /*0010*/ 	.byte	0x31, 0x00
	.type		$str$23,@object
	.size		$str$23,(__unnamed_1 - $str$23)
$str$23:
        /*0012*/ 	.byte	0x2f, 0x74, 0x6d, 0x70, 0x2f, 0x63, 0x75, 0x74, 0x6c, 0x61, 0x73, 0x73, 0x5f, 0x73, 0x77, 0x65
        /*0022*/ 	.byte	0x65, 0x70, 0x5f, 0x73, 0x72, 0x63, 0x2f, 0x69, 0x6e, 0x63, 0x6c, 0x75, 0x64, 0x65, 0x2f, 0x63
        /*0032*/ 	.byte	0x75, 0x74, 0x6c, 0x61, 0x73, 0x73, 0x2f, 0x67, 0x65, 0x6d, 0x6d, 0x2f, 0x63, 0x6f, 0x6c, 0x6c
        /*0042*/ 	.byte	0x65, 0x63, 0x74, 0x69, 0x76, 0x65, 0x2f, 0x73, 0x6d, 0x39, 0x30, 0x5f, 0x6d, 0x6d, 0x61, 0x5f
        /*0052*/ 	.byte	0x74, 0x6d, 0x61, 0x5f, 0x67, 0x6d, 0x6d, 0x61, 0x5f, 0x73, 0x73, 0x5f, 0x77, 0x61, 0x72, 0x70
        /*0062*/ 	.byte	0x73, 0x70, 0x65, 0x63, 0x69, 0x61, 0x6c, 0x69, 0x7a, 0x65, 0x64, 0x2e, 0x68, 0x70, 0x70, 0x00
	.type		__unnamed_1,@object
	.size		__unnamed_1,(.L_0 - __unnamed_1)
__unnamed_1:
        /*0072*/ 	.byte	0x76, 0x6f, 0x69, 0x64, 0x20, 0x63, 0x75, 0x74, 0x6c, 0x61, 0x73, 0x73, 0x3a, 0x3a, 0x67, 0x65
        /* <DEDUP_REMOVED lines=180> */
        /*0bc2*/ 	.byte	0x74, 0x69, 0x74, 0x79, 0x5d, 0x00
.L_0:


//--------------------- .nv.shared._ZN7cutlass13device_kernelINS_4gemm6kernel13GemmUniversalIN4cute5tupleIJiiiiEEENS1_10collective13CollectiveMmaINS1_34MainloopSm90TmaGmmaWarpSpecializedILi14ENS5_IJNS4_1CILi2EEENSA_ILi1EEESC_EEENS1_35KernelTmaWarpSpecializedCooperativeEEENS5_IJNSA_ILi384EEENSA_ILi112EEENSA_ILi16EEEEEENS_6half_tENS5_IJlSC_lEEESK_SL_NS4_8TiledMMAINS4_8MMA_AtomIJNS4_4SM904GMMA25MMA_64x16x16_F32F16F16_SSILNSP_5MajorE0ELSR_0ELNSP_7ScaleInE1ELSS_1EEEEEENS4_6LayoutISD_NS5_IJSC_NSA_ILi0EEESW_EEEEENS5_IJNS4_10UnderscoreESZ_SZ_EEEEENS4_13SM90_TMA_LOADENS4_14ComposedLayoutINS4_7SwizzleILi1ELi4ELi3EEENS4_18smem_ptr_flag_bitsILi16EEENSV_INS5_IJNSA_ILi8EEESI_EEENS5_IJSI_SC_EEEEEEEvNS4_8identityENS4_23SM90_TMA_LOAD_MULTICASTES1C_vS1D_EENS_8epilogue10collective6detail29Sm90TmaWarpSpecializedAdapterINS1H_15DefaultEpilogueISK_SL_SL_NS1G_6thread17LinearCombinationISK_Li1EffLNS1L_9ScaleType4KindE0ELNS_15FloatRoundStyleE2ESK_EENS1_15EpilogueDefaultEEEEEvvEEEEvNT_6ParamsE --------------------------
	.section	.nv.shared._ZN7cutlass13device_kernelINS_4gemm6kernel13GemmUniversalIN4cute5tupleIJiiiiEEENS1_10collective13CollectiveMmaINS1_34MainloopSm90TmaGmmaWarpSpecializedILi14ENS5_IJNS4_1CILi2EEENSA_ILi1EEESC_EEENS1_35KernelTmaWarpSpecializedCooperativeEEENS5_IJNSA_ILi384EEENSA_ILi112EEENSA_ILi16EEEEEENS_6half_tENS5_IJlSC_lEEESK_SL_NS4_8TiledMMAINS4_8MMA_AtomIJNS4_4SM904GMMA25MMA_64x16x16_F32F16F16_SSILNSP_5MajorE0ELSR_0ELNSP_7ScaleInE1ELSS_1EEEEEENS4_6LayoutISD_NS5_IJSC_NSA_ILi0EEESW_EEEEENS5_IJNS4_10UnderscoreESZ_SZ_EEEEENS4_13SM90_TMA_LOADENS4_14ComposedLayoutINS4_7SwizzleILi1ELi4ELi3EEENS4_18smem_ptr_flag_bitsILi16EEENSV_INS5_IJNSA_ILi8EEESI_EEENS5_IJSI_SC_EEEEEEEvNS4_8identityENS4_23SM90_TMA_LOAD_MULTICASTES1C_vS1D_EENS_8epilogue10collective6detail29Sm90TmaWarpSpecializedAdapterINS1H_15DefaultEpilogueISK_SL_SL_NS1G_6thread17LinearCombinationISK_Li1EffLNS1L_9ScaleType4KindE0ELNS_15FloatRoundStyleE2ESK_EENS1_15EpilogueDefaultEEEEEvvEEEEvNT_6ParamsE,"aw",@nobits
	.sectionflags	@""
	.align	16
	.zero		1024


//--------------------- .nv.shared.reserved.0     --------------------------
	.section	.nv.shared.reserved.0,"aw",@nobits
	.weak		__nv_reservedSMEM_offset_0_alias
	.size		__nv_reservedSMEM_offset_0_alias, 0, 0
	.other		__nv_reservedSMEM_offset_0_alias,@"STO_CUDA_RESERVED_SHARED STV_DEFAULT"
__nv_reservedSMEM_offset_0_alias:
	.zero		0


//--------------------- .nv.global                --------------------------
	.section	.nv.global,"aw",@nobits
.nv.global:
	.type		_ZN39_INTERNAL_d5a00e03_4_k_cu_13033eed_69754cute1_E,@object
	.size		_ZN39_INTERNAL_d5a00e03_4_k_cu_13033eed_69754cute1_E,(_ZN39_INTERNAL_d5a00e03_4_k_cu_13033eed_69754cuda3std3__45__cpo6cbeginE - _ZN39_INTERNAL_d5a00e03_4_k_cu_13033eed_69754cute1_E)
_ZN39_INTERNAL_d5a00e03_4_k_cu_13033eed_69754cute1_E:
	.zero		1
	.type		_ZN39_INTERNAL_d5a00e03_4_k_cu_13033eed_69754cuda3std3__45__cpo6cbeginE,@object
	.size		_ZN39_INTERNAL_d5a00e03_4_k_cu_13033eed_69754cuda3std3__45__cpo6cbeginE,(_ZN39_INTERNAL_d5a00e03_4_k_cu_13033eed_69754cuda3std3__48in_placeE - _ZN39_INTERNAL_d5a00e03_4_k_cu_13033eed_69754cuda3std3__45__cpo6cbeginE)
_ZN39_INTERNAL_d5a00e03_4_k_cu_13033eed_69754cuda3std3__45__cpo6cbeginE:
	.zero		1
	.type		_ZN39_INTERNAL_d5a00e03_4_k_cu_13033eed_69754cuda3std3__48in_placeE,@object
	.size		_ZN39_INTERNAL_d5a00e03_4_k_cu_13033eed_69754cuda3std3__48in_placeE,(_ZN39_INTERNAL_d5a00e03_4_k_cu_13033eed_69754cuda3std6ranges3__45__cpo9iter_moveE - _ZN39_INTERNAL_d5a00e03_4_k_cu_13033eed_69754cuda3std3__48in_placeE)
_ZN39_INTERNAL_d5a00e03_4_k_cu_13033eed_69754cuda3std3__48in_placeE:
	.zero		1
	.type		_ZN39_INTERNAL_d5a00e03_4_k_cu_13033eed_69754cuda3std6ranges3__45__cpo9iter_moveE,@object
	.size		_ZN39_INTERNAL_d5a00e03_4_k_cu_13033eed_69754cuda3std6ranges3__45__cpo9iter_moveE,(_ZN39_INTERNAL_d5a00e03_4_k_cu_13033eed_69754cuda3std3__45__cpo5beginE - _ZN39_INTERNAL_d5a00e03_4_k_cu_13033eed_69754cuda3std6ranges3__45__cpo9iter_moveE)
_ZN39_INTERNAL_d5a00e03_4_k_cu_13033eed_69754cuda3std6ranges3__45__cpo9iter_moveE:
	.zero		1
	.type		_ZN39_INTERNAL_d5a00e03_4_k_cu_13033eed_69754cuda3std3__45__cpo5beginE,@object
	.size		_ZN39_INTERNAL_d5a00e03_4_k_cu_13033eed_69754cuda3std3__45__cpo5beginE,(_ZN39_INTERNAL_d5a00e03_4_k_cu_13033eed_69754cuda3std3__441_GLOBAL__N__d5a00e03_4_k_cu_13033eed_69756ignoreE - _ZN39_INTERNAL_d5a00e03_4_k_cu_13033eed_69754cuda3std3__45__cpo5beginE)
_ZN39_INTERNAL_d5a00e03_4_k_cu_13033eed_69754cuda3std3__45__cpo5beginE:
	.zero		1
	.type		_ZN39_INTERNAL_d5a00e03_4_k_cu_13033eed_69754cuda3std3__441_GLOBAL__N__d5a00e03_4_k_cu_13033eed_69756ignoreE,@object
	.size		_ZN39_INTERNAL_d5a00e03_4_k_cu_13033eed_69754cuda3std3__441_GLOBAL__N__d5a00e03_4_k_cu_13033eed_69756ignoreE,(_ZN39_INTERNAL_d5a00e03_4_k_cu_13033eed_69754cute7productE - _ZN39_INTERNAL_d5a00e03_4_k_cu_13033eed_69754cuda3std3__441_GLOBAL__N__d5a00e03_4_k_cu_13033eed_69756ignoreE)
_ZN39_INTERNAL_d5a00e03_4_k_cu_13033eed_69754cuda3std3__441_GLOBAL__N__d5a00e03_4_k_cu_13033eed_69756ignoreE:
	.zero		1
	.type		_ZN39_INTERNAL_d5a00e03_4_k_cu_13033eed_69754cute7productE,@object
	.size		_ZN39_INTERNAL_d5a00e03_4_k_cu_13033eed_69754cute7productE,(_ZN39_INTERNAL_d5a00e03_4_k_cu_13033eed_69754cuda3std3__45__cpo3endE - _ZN39_INTERNAL_d5a00e03_4_k_cu_13033eed_69754cute7productE)
_ZN39_INTERNAL_d5a00e03_4_k_cu_13033eed_69754cute7productE:
	.zero		1
	.type		_ZN39_INTERNAL_d5a00e03_4_k_cu_13033eed_69754cuda3std3__45__cpo3endE,@object
	.size		_ZN39_INTERNAL_d5a00e03_4_k_cu_13033eed_69754cuda3std3__45__cpo3endE,(_ZN39_INTERNAL_d5a00e03_4_k_cu_13033eed_69754cuda3std3__419piecewise_constructE - _ZN39_INTERNAL_d5a00e03_4_k_cu_13033eed_69754cuda3std3__45__cpo3endE)
_ZN39_INTERNAL_d5a00e03_4_k_cu_13033eed_69754cuda3std3__45__cpo3endE:
	.zero		1
	.type		_ZN39_INTERNAL_d5a00e03_4_k_cu_13033eed_69754cuda3std3__419piecewise_constructE,@object
	.size		_ZN39_INTERNAL_d5a00e03_4_k_cu_13033eed_69754cuda3std3__419piecewise_constructE,(_ZN39_INTERNAL_d5a00e03_4_k_cu_13033eed_69754cuda3std3__45__cpo4cendE - _ZN39_INTERNAL_d5a00e03_4_k_cu_13033eed_69754cuda3std3__419piecewise_constructE)
_ZN39_INTERNAL_d5a00e03_4_k_cu_13033eed_69754cuda3std3__419piecewise_constructE:
	.zero		1
	.type		_ZN39_INTERNAL_d5a00e03_4_k_cu_13033eed_69754cuda3std3__45__cpo4cendE,@object
	.size		_ZN39_INTERNAL_d5a00e03_4_k_cu_13033eed_69754cuda3std3__45__cpo4cendE,(_ZN39_INTERNAL_d5a00e03_4_k_cu_13033eed_69754cuda3std6ranges3__45__cpo4swapE - _ZN39_INTERNAL_d5a00e03_4_k_cu_13033eed_69754cuda3std3__45__cpo4cendE)
_ZN39_INTERNAL_d5a00e03_4_k_cu_13033eed_69754cuda3std3__45__cpo4cendE:
	.zero		1
	.type		_ZN39_INTERNAL_d5a00e03_4_k_cu_13033eed_69754cuda3std6ranges3__45__cpo4swapE,@object
	.size		_ZN39_INTERNAL_d5a00e03_4_k_cu_13033eed_69754cuda3std6ranges3__45__cpo4swapE,(.L_8 - _ZN39_INTERNAL_d5a00e03_4_k_cu_13033eed_69754cuda3std6ranges3__45__cpo4swapE)
_ZN39_INTERNAL_d5a00e03_4_k_cu_13033eed_69754cuda3std6ranges3__45__cpo4swapE:
	.zero		1
.L_8:


//--------------------- .nv.constant0._ZN7cutlass13device_kernelINS_4gemm6kernel13GemmUniversalIN4cute5tupleIJiiiiEEENS1_10collective13CollectiveMmaINS1_34MainloopSm90TmaGmmaWarpSpecializedILi14ENS5_IJNS4_1CILi2EEENSA_ILi1EEESC_EEENS1_35KernelTmaWarpSpecializedCooperativeEEENS5_IJNSA_ILi384EEENSA_ILi112EEENSA_ILi16EEEEEENS_6half_tENS5_IJlSC_lEEESK_SL_NS4_8TiledMMAINS4_8MMA_AtomIJNS4_4SM904GMMA25MMA_64x16x16_F32F16F16_SSILNSP_5MajorE0ELSR_0ELNSP_7ScaleInE1ELSS_1EEEEEENS4_6LayoutISD_NS5_IJSC_NSA_ILi0EEESW_EEEEENS5_IJNS4_10UnderscoreESZ_SZ_EEEEENS4_13SM90_TMA_LOADENS4_14ComposedLayoutINS4_7SwizzleILi1ELi4ELi3EEENS4_18smem_ptr_flag_bitsILi16EEENSV_INS5_IJNSA_ILi8EEESI_EEENS5_IJSI_SC_EEEEEEEvNS4_8identityENS4_23SM90_TMA_LOAD_MULTICASTES1C_vS1D_EENS_8epilogue10collective6detail29Sm90TmaWarpSpecializedAdapterINS1H_15DefaultEpilogueISK_SL_SL_NS1G_6thread17LinearCombinationISK_Li1EffLNS1L_9ScaleType4KindE0ELNS_15FloatRoundStyleE2ESK_EENS1_15EpilogueDefaultEEEEEvvEEEEvNT_6ParamsE --------------------------
	.section	.nv.constant0._ZN7cutlass13device_kernelINS_4gemm6kernel13GemmUniversalIN4cute5tupleIJiiiiEEENS1_10collective13CollectiveMmaINS1_34MainloopSm90TmaGmmaWarpSpecializedILi14ENS5_IJNS4_1CILi2EEENSA_ILi1EEESC_EEENS1_35KernelTmaWarpSpecializedCooperativeEEENS5_IJNSA_ILi384EEENSA_ILi112EEENSA_ILi16EEEEEENS_6half_tENS5_IJlSC_lEEESK_SL_NS4_8TiledMMAINS4_8MMA_AtomIJNS4_4SM904GMMA25MMA_64x16x16_F32F16F16_SSILNSP_5MajorE0ELSR_0ELNSP_7ScaleInE1ELSS_1EEEEEENS4_6LayoutISD_NS5_IJSC_NSA_ILi0EEESW_EEEEENS5_IJNS4_10UnderscoreESZ_SZ_EEEEENS4_13SM90_TMA_LOADENS4_14ComposedLayoutINS4_7SwizzleILi1ELi4ELi3EEENS4_18smem_ptr_flag_bitsILi16EEENSV_INS5_IJNSA_ILi8EEESI_EEENS5_IJSI_SC_EEEEEEEvNS4_8identityENS4_23SM90_TMA_LOAD_MULTICASTES1C_vS1D_EENS_8epilogue10collective6detail29Sm90TmaWarpSpecializedAdapterINS1H_15DefaultEpilogueISK_SL_SL_NS1G_6thread17LinearCombinationISK_Li1EffLNS1L_9ScaleType4KindE0ELNS_15FloatRoundStyleE2ESK_EENS1_15EpilogueDefaultEEEEEvvEEEEvNT_6ParamsE,"a",@progbits
	.sectionflags	@""
	.align	4
.nv.constant0._ZN7cutlass13device_kernelINS_4gemm6kernel13GemmUniversalIN4cute5tupleIJiiiiEEENS1_10collective13CollectiveMmaINS1_34MainloopSm90TmaGmmaWarpSpecializedILi14ENS5_IJNS4_1CILi2EEENSA_ILi1EEESC_EEENS1_35KernelTmaWarpSpecializedCooperativeEEENS5_IJNSA_ILi384EEENSA_ILi112EEENSA_ILi16EEEEEENS_6half_tENS5_IJlSC_lEEESK_SL_NS4_8TiledMMAINS4_8MMA_AtomIJNS4_4SM904GMMA25MMA_64x16x16_F32F16F16_SSILNSP_5MajorE0ELSR_0ELNSP_7ScaleInE1ELSS_1EEEEEENS4_6LayoutISD_NS5_IJSC_NSA_ILi0EEESW_EEEEENS5_IJNS4_10UnderscoreESZ_SZ_EEEEENS4_13SM90_TMA_LOADENS4_14ComposedLayoutINS4_7SwizzleILi1ELi4ELi3EEENS4_18smem_ptr_flag_bitsILi16EEENSV_INS5_IJNSA_ILi8EEESI_EEENS5_IJSI_SC_EEEEEEEvNS4_8identityENS4_23SM90_TMA_LOAD_MULTICASTES1C_vS1D_EENS_8epilogue10collective6detail29Sm90TmaWarpSpecializedAdapterINS1H_15DefaultEpilogueISK_SL_SL_NS1G_6thread17LinearCombinationISK_Li1EffLNS1L_9ScaleType4KindE0ELNS_15FloatRoundStyleE2ESK_EENS1_15EpilogueDefaultEEEEEvvEEEEvNT_6ParamsE:
	.zero		1664


//--------------------- SYMBOLS --------------------------

	.type		.nv.reservedSmem.offset0,@object
	.size		.nv.reservedSmem.offset0,0x4
	.type		__assertfail,@function
